	.target	sm_90a

	.elftype	@"ET_EXEC"


//--------------------- .note.nv.tkinfo           --------------------------
	.section	.note.nv.tkinfo,"",@"SHT_NOTE"
	.sectionflags	@"SHF_NOTE_NV_TKINFO"
	.tkinfo
        /*0018*/ 	.word	0x00000002
        /*0030*/ 	.string	""
        /*0030*/ 	.string	"ptxas"
        /*0030*/ 	.string	"Cuda compilation tools, release 13.0, V13.0.88"
        /*0030*/ 	.string	"Build cuda_13.0.r13.0/compiler.36424714_0"
        /*0030*/ 	.string	"-arch sm_90a -m 64 "



//--------------------- .note.nv.cuinfo           --------------------------
	.section	.note.nv.cuinfo,"",@"SHT_NOTE"
	.sectionflags	@"SHF_NOTE_NV_CUINFO"
        /*0018*/ 	.short	0x0002
        /*001a*/ 	.short	0x005a
        /*001c*/ 	.short	0x0082
	.zero		2


//--------------------- .nv.info                  --------------------------
	.section	.nv.info,"",@"SHT_CUDA_INFO"
	.align	4


	//----- nvinfo : EIATTR_REGCOUNT
	.align		4
        /*0000*/ 	.byte	0x04, 0x2f
        /*0002*/ 	.short	(.L_12 - .L_11)
	.align		4
.L_11:
        /*0004*/ 	.word	index@(_ZN7cutlass13device_kernelIN5flash19enable_sm80_to_sm89INS1_16FlashAttnFwdSm80INS1_25CollectiveMainloopFwdSm80ILi4ELi1ELb0EN4cute5tupleIJNS5_1CILi128EEENS7_ILi64EEENS7_ILi96EEEEEELi96ENS_6half_tEfNS_4arch4Sm80ELb1ELb0ELb0ELb1ELb0ELb1ELb1ELb0EEENS1_21CollectiveEpilogueFwdINS6_IJS8_SA_S9_EEENS6_IJNS7_ILi1EEESI_SI_EEESC_SE_Li128ELb1ELb1ELb0ELb0EEENS1_19SingleTileSchedulerILb1ELb0ELb1ELi128EEEEEEEEEvNT_6ParamsE)
        /*0008*/ 	.word	0x00000004


	//----- nvinfo : EIATTR_FRAME_SIZE
	.align		4
.L_12:
        /*000c*/ 	.byte	0x04, 0x11
        /*000e*/ 	.short	(.L_14 - .L_13)
	.align		4
.L_13:
        /*0010*/ 	.word	index@(_ZN7cutlass13device_kernelIN5flash19enable_sm80_to_sm89INS1_16FlashAttnFwdSm80INS1_25CollectiveMainloopFwdSm80ILi4ELi1ELb0EN4cute5tupleIJNS5_1CILi128EEENS7_ILi64EEENS7_ILi96EEEEEELi96ENS_6half_tEfNS_4arch4Sm80ELb1ELb0ELb0ELb1ELb0ELb1ELb1ELb0EEENS1_21CollectiveEpilogueFwdINS6_IJS8_SA_S9_EEENS6_IJNS7_ILi1EEESI_SI_EEESC_SE_Li128ELb1ELb1ELb0ELb0EEENS1_19SingleTileSchedulerILb1ELb0ELb1ELi128EEEEEEEEEvNT_6ParamsE)
        /*0014*/ 	.word	0x00000000


	//----- nvinfo : EIATTR_REGCOUNT
	.align		4
.L_14:
        /*0018*/ 	.byte	0x04, 0x2f
        /*001a*/ 	.short	(.L_16 - .L_15)
	.align		4
.L_15:
        /*001c*/ 	.word	index@(_ZN7cutlass13device_kernelIN5flash19enable_sm80_to_sm89INS1_16FlashAttnFwdSm80INS1_25CollectiveMainloopFwdSm80ILi4ELi1ELb0EN4cute5tupleIJNS5_1CILi128EEENS7_ILi64EEENS7_ILi96EEEEEELi96ENS_6half_tEfNS_4arch4Sm80ELb1ELb0ELb0ELb1ELb0ELb0ELb1ELb0EEENS1_21CollectiveEpilogueFwdINS6_IJS8_SA_S9_EEENS6_IJNS7_ILi1EEESI_SI_EEESC_SE_Li128ELb1ELb1ELb0ELb0EEENS1_19SingleTileSchedulerILb1ELb0ELb1ELi128EEEEEEEEEvNT_6ParamsE)
        /*0020*/ 	.word	0x00000004


	//----- nvinfo : EIATTR_FRAME_SIZE
	.align		4
.L_16:
        /*0024*/ 	.byte	0x04, 0x11
        /*0026*/ 	.short	(.L_18 - .L_17)
	.align		4
.L_17:
        /*0028*/ 	.word	index@(_ZN7cutlass13device_kernelIN5flash19enable_sm80_to_sm89INS1_16FlashAttnFwdSm80INS1_25CollectiveMainloopFwdSm80ILi4ELi1ELb0EN4cute5tupleIJNS5_1CILi128EEENS7_ILi64EEENS7_ILi96EEEEEELi96ENS_6half_tEfNS_4arch4Sm80ELb1ELb0ELb0ELb1ELb0ELb0ELb1ELb0EEENS1_21CollectiveEpilogueFwdINS6_IJS8_SA_S9_EEENS6_IJNS7_ILi1EEESI_SI_EEESC_SE_Li128ELb1ELb1ELb0ELb0EEENS1_19SingleTileSchedulerILb1ELb0ELb1ELi128EEEEEEEEEvNT_6ParamsE)
        /*002c*/ 	.word	0x00000000


	//----- nvinfo : EIATTR_REGCOUNT
	.align		4
.L_18:
        /*0030*/ 	.byte	0x04, 0x2f
        /*0032*/ 	.short	(.L_20 - .L_19)
	.align		4
.L_19:
        /*0034*/ 	.word	index@(_ZN7cutlass13device_kernelIN5flash19enable_sm80_to_sm89INS1_16FlashAttnFwdSm80INS1_25CollectiveMainloopFwdSm80ILi4ELi1ELb0EN4cute5tupleIJNS5_1CILi128EEENS7_ILi64EEENS7_ILi96EEEEEELi96ENS_6half_tEfNS_4arch4Sm80ELb1ELb0ELb0ELb0ELb0ELb0ELb1ELb0EEENS1_21CollectiveEpilogueFwdINS6_IJS8_SA_S9_EEENS6_IJNS7_ILi1EEESI_SI_EEESC_SE_Li128ELb0ELb1ELb0ELb0EEENS1_30DynamicPersistentTileSchedulerILi128ELi128ELb0ELb1ELb0EEEEEEEEEvNT_6ParamsE)
        /*0038*/ 	.word	0x00000004


	//----- nvinfo : EIATTR_FRAME_SIZE
	.align		4
.L_20:
        /*003c*/ 	.byte	0x04, 0x11
        /*003e*/ 	.short	(.L_22 - .L_21)
	.align		4
.L_21:
        /*0040*/ 	.word	index@(_ZN7cutlass13device_kernelIN5flash19enable_sm80_to_sm89INS1_16FlashAttnFwdSm80INS1_25CollectiveMainloopFwdSm80ILi4ELi1ELb0EN4cute5tupleIJNS5_1CILi128EEENS7_ILi64EEENS7_ILi96EEEEEELi96ENS_6half_tEfNS_4arch4Sm80ELb1ELb0ELb0ELb0ELb0ELb0ELb1ELb0EEENS1_21CollectiveEpilogueFwdINS6_IJS8_SA_S9_EEENS6_IJNS7_ILi1EEESI_SI_EEESC_SE_Li128ELb0ELb1ELb0ELb0EEENS1_30DynamicPersistentTileSchedulerILi128ELi128ELb0ELb1ELb0EEEEEEEEEvNT_6ParamsE)
        /*0044*/ 	.word	0x00000000


	//----- nvinfo : EIATTR_REGCOUNT
	.align		4
.L_22:
        /*0048*/ 	.byte	0x04, 0x2f
        /*004a*/ 	.short	(.L_24 - .L_23)
	.align		4
.L_23:
        /*004c*/ 	.word	index@(_ZN7cutlass13device_kernelIN5flash19enable_sm80_to_sm89INS1_16FlashAttnFwdSm80INS1_25CollectiveMainloopFwdSm80ILi4ELi1ELb0EN4cute5tupleIJNS5_1CILi128EEENS7_ILi48EEENS7_ILi96EEEEEELi96ENS_6half_tEfNS_4arch4Sm80ELb0ELb1ELb0ELb1ELb0ELb1ELb1ELb0EEENS1_21CollectiveEpilogueFwdINS6_IJS8_SA_S9_EEENS6_IJNS7_ILi1EEESI_SI_EEESC_SE_Li128ELb1ELb1ELb0ELb0EEENS1_19SingleTileSchedulerILb1ELb0ELb1ELi128EEEEEEEEEvNT_6ParamsE)
        /*0050*/ 	.word	0x00000004


	//----- nvinfo : EIATTR_FRAME_SIZE
	.align		4
.L_24:
        /*0054*/ 	.byte	0x04, 0x11
        /*0056*/ 	.short	(.L_26 - .L_25)
	.align		4
.L_25:
        /*0058*/ 	.word	index@(_ZN7cutlass13device_kernelIN5flash19enable_sm80_to_sm89INS1_16FlashAttnFwdSm80INS1_25CollectiveMainloopFwdSm80ILi4ELi1ELb0EN4cute5tupleIJNS5_1CILi128EEENS7_ILi48EEENS7_ILi96EEEEEELi96ENS_6half_tEfNS_4arch4Sm80ELb0ELb1ELb0ELb1ELb0ELb1ELb1ELb0EEENS1_21CollectiveEpilogueFwdINS6_IJS8_SA_S9_EEENS6_IJNS7_ILi1EEESI_SI_EEESC_SE_Li128ELb1ELb1ELb0ELb0EEENS1_19SingleTileSchedulerILb1ELb0ELb1ELi128EEEEEEEEEvNT_6ParamsE)
        /*005c*/ 	.word	0x00000000


	//----- nvinfo : EIATTR_REGCOUNT
	.align		4
.L_26:
        /*0060*/ 	.byte	0x04, 0x2f
        /*0062*/ 	.short	(.L_28 - .L_27)
	.align		4
.L_27:
        /*0064*/ 	.word	index@(_ZN7cutlass13device_kernelIN5flash19enable_sm80_to_sm89INS1_16FlashAttnFwdSm80INS1_25CollectiveMainloopFwdSm80ILi4ELi1ELb0EN4cute5tupleIJNS5_1CILi128EEENS7_ILi48EEENS7_ILi96EEEEEELi96ENS_6half_tEfNS_4arch4Sm80ELb0ELb1ELb0ELb1ELb0ELb0ELb1ELb0EEENS1_21CollectiveEpilogueFwdINS6_IJS8_SA_S9_EEENS6_IJNS7_ILi1EEESI_SI_EEESC_SE_Li128ELb1ELb1ELb0ELb0EEENS1_19SingleTileSchedulerILb1ELb0ELb1ELi128EEEEEEEEEvNT_6ParamsE)
        /*0068*/ 	.word	0x00000004


	//----- nvinfo : EIATTR_FRAME_SIZE
	.align		4
.L_28:
        /*006c*/ 	.byte	0x04, 0x11
        /*006e*/ 	.short	(.L_30 - .L_29)
	.align		4
.L_29:
        /*0070*/ 	.word	index@(_ZN7cutlass13device_kernelIN5flash19enable_sm80_to_sm89INS1_16FlashAttnFwdSm80INS1_25CollectiveMainloopFwdSm80ILi4ELi1ELb0EN4cute5tupleIJNS5_1CILi128EEENS7_ILi48EEENS7_ILi96EEEEEELi96ENS_6half_tEfNS_4arch4Sm80ELb0ELb1ELb0ELb1ELb0ELb0ELb1ELb0EEENS1_21CollectiveEpilogueFwdINS6_IJS8_SA_S9_EEENS6_IJNS7_ILi1EEESI_SI_EEESC_SE_Li128ELb1ELb1ELb0ELb0EEENS1_19SingleTileSchedulerILb1ELb0ELb1ELi128EEEEEEEEEvNT_6ParamsE)
        /*0074*/ 	.word	0x00000000


	//----- nvinfo : EIATTR_REGCOUNT
	.align		4
.L_30:
        /*0078*/ 	.byte	0x04, 0x2f
        /*007a*/ 	.short	(.L_32 - .L_31)
	.align		4
.L_31:
        /*007c*/ 	.word	index@(_ZN7cutlass13device_kernelIN5flash19enable_sm80_to_sm89INS1_16FlashAttnFwdSm80INS1_25CollectiveMainloopFwdSm80ILi4ELi1ELb0EN4cute5tupleIJNS5_1CILi128EEENS7_ILi48EEENS7_ILi96EEEEEELi96ENS_6half_tEfNS_4arch4Sm80ELb0ELb1ELb0ELb0ELb0ELb0ELb1ELb0EEENS1_21CollectiveEpilogueFwdINS6_IJS8_SA_S9_EEENS6_IJNS7_ILi1EEESI_SI_EEESC_SE_Li128ELb0ELb1ELb0ELb0EEENS1_19SingleTileSchedulerILb0ELb0ELb1ELi128EEEEEEEEEvNT_6ParamsE)
        /*0080*/ 	.word	0x00000004


	//----- nvinfo : EIATTR_FRAME_SIZE
	.align		4
.L_32:
        /*0084*/ 	.byte	0x04, 0x11
        /*0086*/ 	.short	(.L_34 - .L_33)
	.align		4
.L_33:
        /*0088*/ 	.word	index@(_ZN7cutlass13device_kernelIN5flash19enable_sm80_to_sm89INS1_16FlashAttnFwdSm80INS1_25CollectiveMainloopFwdSm80ILi4ELi1ELb0EN4cute5tupleIJNS5_1CILi128EEENS7_ILi48EEENS7_ILi96EEEEEELi96ENS_6half_tEfNS_4arch4Sm80ELb0ELb1ELb0ELb0ELb0ELb0ELb1ELb0EEENS1_21CollectiveEpilogueFwdINS6_IJS8_SA_S9_EEENS6_IJNS7_ILi1EEESI_SI_EEESC_SE_Li128ELb0ELb1ELb0ELb0EEENS1_19SingleTileSchedulerILb0ELb0ELb1ELi128EEEEEEEEEvNT_6ParamsE)
        /*008c*/ 	.word	0x00000000


	//----- nvinfo : EIATTR_REGCOUNT
	.align		4
.L_34:
        /*0090*/ 	.byte	0x04, 0x2f
        /*0092*/ 	.short	(.L_36 - .L_35)
	.align		4
.L_35:
        /*0094*/ 	.word	index@(_ZN7cutlass13device_kernelIN5flash19enable_sm80_to_sm89INS1_16FlashAttnFwdSm80INS1_25CollectiveMainloopFwdSm80ILi4ELi1ELb0EN4cute5tupleIJNS5_1CILi128EEENS7_ILi64EEENS7_ILi96EEEEEELi96ENS_6half_tEfNS_4arch4Sm80ELb0ELb0ELb0ELb1ELb0ELb1ELb1ELb0EEENS1_21CollectiveEpilogueFwdINS6_IJS8_SA_S9_EEENS6_IJNS7_ILi1EEESI_SI_EEESC_SE_Li128ELb1ELb1ELb0ELb0EEENS1_19SingleTileSchedulerILb1ELb0ELb1ELi128EEEEEEEEEvNT_6ParamsE)
        /*0098*/ 	.word	0x00000004


	//----- nvinfo : EIATTR_FRAME_SIZE
	.align		4
.L_36:
        /*009c*/ 	.byte	0x04, 0x11
        /*009e*/ 	.short	(.L_38 - .L_37)
	.align		4
.L_37:
        /*00a0*/ 	.word	index@(_ZN7cutlass13device_kernelIN5flash19enable_sm80_to_sm89INS1_16FlashAttnFwdSm80INS1_25CollectiveMainloopFwdSm80ILi4ELi1ELb0EN4cute5tupleIJNS5_1CILi128EEENS7_ILi64EEENS7_ILi96EEEEEELi96ENS_6half_tEfNS_4arch4Sm80ELb0ELb0ELb0ELb1ELb0ELb1ELb1ELb0EEENS1_21CollectiveEpilogueFwdINS6_IJS8_SA_S9_EEENS6_IJNS7_ILi1EEESI_SI_EEESC_SE_Li128ELb1ELb1ELb0ELb0EEENS1_19SingleTileSchedulerILb1ELb0ELb1ELi128EEEEEEEEEvNT_6ParamsE)
        /*00a4*/ 	.word	0x00000000


	//----- nvinfo : EIATTR_REGCOUNT
	.align		4
.L_38:
        /*00a8*/ 	.byte	0x04, 0x2f
        /*00aa*/ 	.short	(.L_40 - .L_39)
	.align		4
.L_39:
        /*00ac*/ 	.word	index@(_ZN7cutlass13device_kernelIN5flash19enable_sm80_to_sm89INS1_16FlashAttnFwdSm80INS1_25CollectiveMainloopFwdSm80ILi4ELi1ELb0EN4cute5tupleIJNS5_1CILi128EEENS7_ILi64EEENS7_ILi96EEEEEELi96ENS_6half_tEfNS_4arch4Sm80ELb0ELb0ELb0ELb1ELb0ELb0ELb1ELb0EEENS1_21CollectiveEpilogueFwdINS6_IJS8_SA_S9_EEENS6_IJNS7_ILi1EEESI_SI_EEESC_SE_Li128ELb1ELb1ELb0ELb0EEENS1_19SingleTileSchedulerILb1ELb0ELb1ELi128EEEEEEEEEvNT_6ParamsE)
        /*00b0*/ 	.word	0x00000004


	//----- nvinfo : EIATTR_FRAME_SIZE
	.align		4
.L_40:
        /*00b4*/ 	.byte	0x04, 0x11
        /*00b6*/ 	.short	(.L_42 - .L_41)
	.align		4
.L_41:
        /*00b8*/ 	.word	index@(_ZN7cutlass13device_kernelIN5flash19enable_sm80_to_sm89INS1_16FlashAttnFwdSm80INS1_25CollectiveMainloopFwdSm80ILi4ELi1ELb0EN4cute5tupleIJNS5_1CILi128EEENS7_ILi64EEENS7_ILi96EEEEEELi96ENS_6half_tEfNS_4arch4Sm80ELb0ELb0ELb0ELb1ELb0ELb0ELb1ELb0EEENS1_21CollectiveEpilogueFwdINS6_IJS8_SA_S9_EEENS6_IJNS7_ILi1EEESI_SI_EEESC_SE_Li128ELb1ELb1ELb0ELb0EEENS1_19SingleTileSchedulerILb1ELb0ELb1ELi128EEEEEEEEEvNT_6ParamsE)
        /*00bc*/ 	.word	0x00000000


	//----- nvinfo : EIATTR_REGCOUNT
	.align		4
.L_42:
        /*00c0*/ 	.byte	0x04, 0x2f
        /*00c2*/ 	.short	(.L_44 - .L_43)
	.align		4
.L_43:
        /*00c4*/ 	.word	index@(_ZN7cutlass13device_kernelIN5flash19enable_sm80_to_sm89INS1_16FlashAttnFwdSm80INS1_25CollectiveMainloopFwdSm80ILi4ELi1ELb0EN4cute5tupleIJNS5_1CILi128EEENS7_ILi64EEENS7_ILi96EEEEEELi96ENS_6half_tEfNS_4arch4Sm80ELb0ELb0ELb0ELb0ELb0ELb0ELb1ELb0EEENS1_21CollectiveEpilogueFwdINS6_IJS8_SA_S9_EEENS6_IJNS7_ILi1EEESI_SI_EEESC_SE_Li128ELb0ELb1ELb0ELb0EEENS1_19SingleTileSchedulerILb0ELb0ELb1ELi128EEEEEEEEEvNT_6ParamsE)
        /*00c8*/ 	.word	0x00000004


	//----- nvinfo : EIATTR_FRAME_SIZE
	.align		4
.L_44:
        /*00cc*/ 	.byte	0x04, 0x11
        /*00ce*/ 	.short	(.L_46 - .L_45)
	.align		4
.L_45:
        /*00d0*/ 	.word	index@(_ZN7cutlass13device_kernelIN5flash19enable_sm80_to_sm89INS1_16FlashAttnFwdSm80INS1_25CollectiveMainloopFwdSm80ILi4ELi1ELb0EN4cute5tupleIJNS5_1CILi128EEENS7_ILi64EEENS7_ILi96EEEEEELi96ENS_6half_tEfNS_4arch4Sm80ELb0ELb0ELb0ELb0ELb0ELb0ELb1ELb0EEENS1_21CollectiveEpilogueFwdINS6_IJS8_SA_S9_EEENS6_IJNS7_ILi1EEESI_SI_EEESC_SE_Li128ELb0ELb1ELb0ELb0EEENS1_19SingleTileSchedulerILb0ELb0ELb1ELi128EEEEEEEEEvNT_6ParamsE)
        /*00d4*/ 	.word	0x00000000


	//----- nvinfo : EIATTR_REGCOUNT
	.align		4
.L_46:
        /*00d8*/ 	.byte	0x04, 0x2f
        /*00da*/ 	.short	(.L_48 - .L_47)
	.align		4
.L_47:
        /*00dc*/ 	.word	index@(_ZN7cutlass13device_kernelIN5flash19enable_sm80_to_sm89INS1_16FlashAttnFwdSm80INS1_25CollectiveMainloopFwdSm80ILi4ELi1ELb0EN4cute5tupleIJNS5_1CILi128EEENS7_ILi64EEENS7_ILi96EEEEEELi96ENS_6half_tEfNS_4arch4Sm80ELb1ELb0ELb1ELb1ELb0ELb1ELb1ELb0EEENS1_21CollectiveEpilogueFwdINS6_IJS8_SA_S9_EEENS6_IJNS7_ILi1EEESI_SI_EEESC_SE_Li128ELb1ELb1ELb0ELb0EEENS1_19SingleTileSchedulerILb1ELb0ELb1ELi128EEEEEEEEEvNT_6ParamsE)
        /*00e0*/ 	.word	0x00000004


	//----- nvinfo : EIATTR_FRAME_SIZE
	.align		4
.L_48:
        /*00e4*/ 	.byte	0x04, 0x11
        /*00e6*/ 	.short	(.L_50 - .L_49)
	.align		4
.L_49:
        /*00e8*/ 	.word	index@(_ZN7cutlass13device_kernelIN5flash19enable_sm80_to_sm89INS1_16FlashAttnFwdSm80INS1_25CollectiveMainloopFwdSm80ILi4ELi1ELb0EN4cute5tupleIJNS5_1CILi128EEENS7_ILi64EEENS7_ILi96EEEEEELi96ENS_6half_tEfNS_4arch4Sm80ELb1ELb0ELb1ELb1ELb0ELb1ELb1ELb0EEENS1_21CollectiveEpilogueFwdINS6_IJS8_SA_S9_EEENS6_IJNS7_ILi1EEESI_SI_EEESC_SE_Li128ELb1ELb1ELb0ELb0EEENS1_19SingleTileSchedulerILb1ELb0ELb1ELi128EEEEEEEEEvNT_6ParamsE)
        /*00ec*/ 	.word	0x00000000


	//----- nvinfo : EIATTR_REGCOUNT
	.align		4
.L_50:
        /*00f0*/ 	.byte	0x04, 0x2f
        /*00f2*/ 	.short	(.L_52 - .L_51)
	.align		4
.L_51:
        /*00f4*/ 	.word	index@(_ZN7cutlass13device_kernelIN5flash19enable_sm80_to_sm89INS1_16FlashAttnFwdSm80INS1_25CollectiveMainloopFwdSm80ILi4ELi1ELb0EN4cute5tupleIJNS5_1CILi128EEENS7_ILi64EEENS7_ILi96EEEEEELi96ENS_6half_tEfNS_4arch4Sm80ELb1ELb0ELb1ELb1ELb0ELb0ELb1ELb0EEENS1_21CollectiveEpilogueFwdINS6_IJS8_SA_S9_EEENS6_IJNS7_ILi1EEESI_SI_EEESC_SE_Li128ELb1ELb1ELb0ELb0EEENS1_19SingleTileSchedulerILb1ELb0ELb1ELi128EEEEEEEEEvNT_6ParamsE)
        /*00f8*/ 	.word	0x00000004


	//----- nvinfo : EIATTR_FRAME_SIZE
	.align		4
.L_52:
        /*00fc*/ 	.byte	0x04, 0x11
        /*00fe*/ 	.short	(.L_54 - .L_53)
	.align		4
.L_53:
        /*0100*/ 	.word	index@(_ZN7cutlass13device_kernelIN5flash19enable_sm80_to_sm89INS1_16FlashAttnFwdSm80INS1_25CollectiveMainloopFwdSm80ILi4ELi1ELb0EN4cute5tupleIJNS5_1CILi128EEENS7_ILi64EEENS7_ILi96EEEEEELi96ENS_6half_tEfNS_4arch4Sm80ELb1ELb0ELb1ELb1ELb0ELb0ELb1ELb0EEENS1_21CollectiveEpilogueFwdINS6_IJS8_SA_S9_EEENS6_IJNS7_ILi1EEESI_SI_EEESC_SE_Li128ELb1ELb1ELb0ELb0EEENS1_19SingleTileSchedulerILb1ELb0ELb1ELi128EEEEEEEEEvNT_6ParamsE)
        /*0104*/ 	.word	0x00000000


	//----- nvinfo : EIATTR_REGCOUNT
	.align		4
.L_54:
        /*0108*/ 	.byte	0x04, 0x2f
        /*010a*/ 	.short	(.L_56 - .L_55)
	.align		4
.L_55:
        /*010c*/ 	.word	index@(_ZN7cutlass13device_kernelIN5flash19enable_sm80_to_sm89INS1_16FlashAttnFwdSm80INS1_25CollectiveMainloopFwdSm80ILi4ELi1ELb0EN4cute5tupleIJNS5_1CILi128EEENS7_ILi64EEENS7_ILi96EEEEEELi96ENS_6half_tEfNS_4arch4Sm80ELb1ELb0ELb1ELb0ELb0ELb0ELb1ELb0EEENS1_21CollectiveEpilogueFwdINS6_IJS8_SA_S9_EEENS6_IJNS7_ILi1EEESI_SI_EEESC_SE_Li128ELb0ELb1ELb0ELb0EEENS1_30DynamicPersistentTileSchedulerILi128ELi128ELb0ELb1ELb0EEEEEEEEEvNT_6ParamsE)
        /*0110*/ 	.word	0x00000004


	//----- nvinfo : EIATTR_FRAME_SIZE
	.align		4
.L_56:
        /*0114*/ 	.byte	0x04, 0x11
        /*0116*/ 	.short	(.L_58 - .L_57)
	.align		4
.L_57:
        /*0118*/ 	.word	index@(_ZN7cutlass13device_kernelIN5flash19enable_sm80_to_sm89INS1_16FlashAttnFwdSm80INS1_25CollectiveMainloopFwdSm80ILi4ELi1ELb0EN4cute5tupleIJNS5_1CILi128EEENS7_ILi64EEENS7_ILi96EEEEEELi96ENS_6half_tEfNS_4arch4Sm80ELb1ELb0ELb1ELb0ELb0ELb0ELb1ELb0EEENS1_21CollectiveEpilogueFwdINS6_IJS8_SA_S9_EEENS6_IJNS7_ILi1EEESI_SI_EEESC_SE_Li128ELb0ELb1ELb0ELb0EEENS1_30DynamicPersistentTileSchedulerILi128ELi128ELb0ELb1ELb0EEEEEEEEEvNT_6ParamsE)
        /*011c*/ 	.word	0x00000000


	//----- nvinfo : EIATTR_REGCOUNT
	.align		4
.L_58:
        /*0120*/ 	.byte	0x04, 0x2f
        /*0122*/ 	.short	(.L_60 - .L_59)
	.align		4
.L_59:
        /*0124*/ 	.word	index@(_ZN7cutlass13device_kernelIN5flash19enable_sm80_to_sm89INS1_16FlashAttnFwdSm80INS1_25CollectiveMainloopFwdSm80ILi4ELi1ELb0EN4cute5tupleIJNS5_1CILi128EEENS7_ILi48EEENS7_ILi96EEEEEELi96ENS_6half_tEfNS_4arch4Sm80ELb0ELb1ELb1ELb1ELb0ELb1ELb1ELb0EEENS1_21CollectiveEpilogueFwdINS6_IJS8_SA_S9_EEENS6_IJNS7_ILi1EEESI_SI_EEESC_SE_Li128ELb1ELb1ELb0ELb0EEENS1_19SingleTileSchedulerILb1ELb0ELb1ELi128EEEEEEEEEvNT_6ParamsE)
        /*0128*/ 	.word	0x00000004


	//----- nvinfo : EIATTR_FRAME_SIZE
	.align		4
.L_60:
        /*012c*/ 	.byte	0x04, 0x11
        /*012e*/ 	.short	(.L_62 - .L_61)
	.align		4
.L_61:
        /*0130*/ 	.word	index@(_ZN7cutlass13device_kernelIN5flash19enable_sm80_to_sm89INS1_16FlashAttnFwdSm80INS1_25CollectiveMainloopFwdSm80ILi4ELi1ELb0EN4cute5tupleIJNS5_1CILi128EEENS7_ILi48EEENS7_ILi96EEEEEELi96ENS_6half_tEfNS_4arch4Sm80ELb0ELb1ELb1ELb1ELb0ELb1ELb1ELb0EEENS1_21CollectiveEpilogueFwdINS6_IJS8_SA_S9_EEENS6_IJNS7_ILi1EEESI_SI_EEESC_SE_Li128ELb1ELb1ELb0ELb0EEENS1_19SingleTileSchedulerILb1ELb0ELb1ELi128EEEEEEEEEvNT_6ParamsE)
        /*0134*/ 	.word	0x00000000


	//----- nvinfo : EIATTR_REGCOUNT
	.align		4
.L_62:
        /*0138*/ 	.byte	0x04, 0x2f
        /*013a*/ 	.short	(.L_64 - .L_63)
	.align		4
.L_63:
        /*013c*/ 	.word	index@(_ZN7cutlass13device_kernelIN5flash19enable_sm80_to_sm89INS1_16FlashAttnFwdSm80INS1_25CollectiveMainloopFwdSm80ILi4ELi1ELb0EN4cute5tupleIJNS5_1CILi128EEENS7_ILi48EEENS7_ILi96EEEEEELi96ENS_6half_tEfNS_4arch4Sm80ELb0ELb1ELb1ELb1ELb0ELb0ELb1ELb0EEENS1_21CollectiveEpilogueFwdINS6_IJS8_SA_S9_EEENS6_IJNS7_ILi1EEESI_SI_EEESC_SE_Li128ELb1ELb1ELb0ELb0EEENS1_19SingleTileSchedulerILb1ELb0ELb1ELi128EEEEEEEEEvNT_6ParamsE)
        /*0140*/ 	.word	0x00000004


	//----- nvinfo : EIATTR_FRAME_SIZE
	.align		4
.L_64:
        /*0144*/ 	.byte	0x04, 0x11
        /*0146*/ 	.short	(.L_66 - .L_65)
	.align		4
.L_65:
        /*0148*/ 	.word	index@(_ZN7cutlass13device_kernelIN5flash19enable_sm80_to_sm89INS1_16FlashAttnFwdSm80INS1_25CollectiveMainloopFwdSm80ILi4ELi1ELb0EN4cute5tupleIJNS5_1CILi128EEENS7_ILi48EEENS7_ILi96EEEEEELi96ENS_6half_tEfNS_4arch4Sm80ELb0ELb1ELb1ELb1ELb0ELb0ELb1ELb0EEENS1_21CollectiveEpilogueFwdINS6_IJS8_SA_S9_EEENS6_IJNS7_ILi1EEESI_SI_EEESC_SE_Li128ELb1ELb1ELb0ELb0EEENS1_19SingleTileSchedulerILb1ELb0ELb1ELi128EEEEEEEEEvNT_6ParamsE)
        /*014c*/ 	.word	0x00000000


	//----- nvinfo : EIATTR_REGCOUNT
	.align		4
.L_66:
        /*0150*/ 	.byte	0x04, 0x2f
        /*0152*/ 	.short	(.L_68 - .L_67)
	.align		4
.L_67:
        /*0154*/ 	.word	index@(_ZN7cutlass13device_kernelIN5flash19enable_sm80_to_sm89INS1_16FlashAttnFwdSm80INS1_25CollectiveMainloopFwdSm80ILi4ELi1ELb0EN4cute5tupleIJNS5_1CILi128EEENS7_ILi48EEENS7_ILi96EEEEEELi96ENS_6half_tEfNS_4arch4Sm80ELb0ELb1ELb1ELb0ELb0ELb0ELb1ELb0EEENS1_21CollectiveEpilogueFwdINS6_IJS8_SA_S9_EEENS6_IJNS7_ILi1EEESI_SI_EEESC_SE_Li128ELb0ELb1ELb0ELb0EEENS1_19SingleTileSchedulerILb0ELb0ELb1ELi128EEEEEEEEEvNT_6ParamsE)
        /*0158*/ 	.word	0x00000004


	//----- nvinfo : EIATTR_FRAME_SIZE
	.align		4
.L_68:
        /*015c*/ 	.byte	0x04, 0x11
        /*015e*/ 	.short	(.L_70 - .L_69)
	.align		4
.L_69:
        /*0160*/ 	.word	index@(_ZN7cutlass13device_kernelIN5flash19enable_sm80_to_sm89INS1_16FlashAttnFwdSm80INS1_25CollectiveMainloopFwdSm80ILi4ELi1ELb0EN4cute5tupleIJNS5_1CILi128EEENS7_ILi48EEENS7_ILi96EEEEEELi96ENS_6half_tEfNS_4arch4Sm80ELb0ELb1ELb1ELb0ELb0ELb0ELb1ELb0EEENS1_21CollectiveEpilogueFwdINS6_IJS8_SA_S9_EEENS6_IJNS7_ILi1EEESI_SI_EEESC_SE_Li128ELb0ELb1ELb0ELb0EEENS1_19SingleTileSchedulerILb0ELb0ELb1ELi128EEEEEEEEEvNT_6ParamsE)
        /*0164*/ 	.word	0x00000000


	//----- nvinfo : EIATTR_REGCOUNT
	.align		4
.L_70:
        /*0168*/ 	.byte	0x04, 0x2f
        /*016a*/ 	.short	(.L_72 - .L_71)
	.align		4
.L_71:
        /*016c*/ 	.word	index@(_ZN7cutlass13device_kernelIN5flash19enable_sm80_to_sm89INS1_16FlashAttnFwdSm80INS1_25CollectiveMainloopFwdSm80ILi4ELi1ELb0EN4cute5tupleIJNS5_1CILi128EEENS7_ILi64EEENS7_ILi96EEEEEELi96ENS_6half_tEfNS_4arch4Sm80ELb0ELb0ELb1ELb1ELb0ELb1ELb1ELb0EEENS1_21CollectiveEpilogueFwdINS6_IJS8_SA_S9_EEENS6_IJNS7_ILi1EEESI_SI_EEESC_SE_Li128ELb1ELb1ELb0ELb0EEENS1_19SingleTileSchedulerILb1ELb0ELb1ELi128EEEEEEEEEvNT_6ParamsE)
        /*0170*/ 	.word	0x00000004


	//----- nvinfo : EIATTR_FRAME_SIZE
	.align		4
.L_72:
        /*0174*/ 	.byte	0x04, 0x11
        /*0176*/ 	.short	(.L_74 - .L_73)
	.align		4
.L_73:
        /*0178*/ 	.word	index@(_ZN7cutlass13device_kernelIN5flash19enable_sm80_to_sm89INS1_16FlashAttnFwdSm80INS1_25CollectiveMainloopFwdSm80ILi4ELi1ELb0EN4cute5tupleIJNS5_1CILi128EEENS7_ILi64EEENS7_ILi96EEEEEELi96ENS_6half_tEfNS_4arch4Sm80ELb0ELb0ELb1ELb1ELb0ELb1ELb1ELb0EEENS1_21CollectiveEpilogueFwdINS6_IJS8_SA_S9_EEENS6_IJNS7_ILi1EEESI_SI_EEESC_SE_Li128ELb1ELb1ELb0ELb0EEENS1_19SingleTileSchedulerILb1ELb0ELb1ELi128EEEEEEEEEvNT_6ParamsE)
        /*017c*/ 	.word	0x00000000


	//----- nvinfo : EIATTR_REGCOUNT
	.align		4
.L_74:
        /*0180*/ 	.byte	0x04, 0x2f
        /*0182*/ 	.short	(.L_76 - .L_75)
	.align		4
.L_75:
        /*0184*/ 	.word	index@(_ZN7cutlass13device_kernelIN5flash19enable_sm80_to_sm89INS1_16FlashAttnFwdSm80INS1_25CollectiveMainloopFwdSm80ILi4ELi1ELb0EN4cute5tupleIJNS5_1CILi128EEENS7_ILi64EEENS7_ILi96EEEEEELi96ENS_6half_tEfNS_4arch4Sm80ELb0ELb0ELb1ELb1ELb0ELb0ELb1ELb0EEENS1_21CollectiveEpilogueFwdINS6_IJS8_SA_S9_EEENS6_IJNS7_ILi1EEESI_SI_EEESC_SE_Li128ELb1ELb1ELb0ELb0EEENS1_19SingleTileSchedulerILb1ELb0ELb1ELi128EEEEEEEEEvNT_6ParamsE)
        /*0188*/ 	.word	0x00000004


	//----- nvinfo : EIATTR_FRAME_SIZE
	.align		4
.L_76:
        /*018c*/ 	.byte	0x04, 0x11
        /*018e*/ 	.short	(.L_78 - .L_77)
	.align		4
.L_77:
        /*0190*/ 	.word	index@(_ZN7cutlass13device_kernelIN5flash19enable_sm80_to_sm89INS1_16FlashAttnFwdSm80INS1_25CollectiveMainloopFwdSm80ILi4ELi1ELb0EN4cute5tupleIJNS5_1CILi128EEENS7_ILi64EEENS7_ILi96EEEEEELi96ENS_6half_tEfNS_4arch4Sm80ELb0ELb0ELb1ELb1ELb0ELb0ELb1ELb0EEENS1_21CollectiveEpilogueFwdINS6_IJS8_SA_S9_EEENS6_IJNS7_ILi1EEESI_SI_EEESC_SE_Li128ELb1ELb1ELb0ELb0EEENS1_19SingleTileSchedulerILb1ELb0ELb1ELi128EEEEEEEEEvNT_6ParamsE)
        /*0194*/ 	.word	0x00000000


	//----- nvinfo : EIATTR_REGCOUNT
	.align		4
.L_78:
        /*0198*/ 	.byte	0x04, 0x2f
        /*019a*/ 	.short	(.L_80 - .L_79)
	.align		4
.L_79:
        /*019c*/ 	.word	index@(_ZN7cutlass13device_kernelIN5flash19enable_sm80_to_sm89INS1_16FlashAttnFwdSm80INS1_25CollectiveMainloopFwdSm80ILi4ELi1ELb0EN4cute5tupleIJNS5_1CILi128EEENS7_ILi64EEENS7_ILi96EEEEEELi96ENS_6half_tEfNS_4arch4Sm80ELb0ELb0ELb1ELb0ELb0ELb0ELb1ELb0EEENS1_21CollectiveEpilogueFwdINS6_IJS8_SA_S9_EEENS6_IJNS7_ILi1EEESI_SI_EEESC_SE_Li128ELb0ELb1ELb0ELb0EEENS1_19SingleTileSchedulerILb0ELb0ELb1ELi128EEEEEEEEEvNT_6ParamsE)
        /*01a0*/ 	.word	0x00000004


	//----- nvinfo : EIATTR_FRAME_SIZE
	.align		4
.L_80:
        /*01a4*/ 	.byte	0x04, 0x11
        /*01a6*/ 	.short	(.L_82 - .L_81)
	.align		4
.L_81:
        /*01a8*/ 	.word	index@(_ZN7cutlass13device_kernelIN5flash19enable_sm80_to_sm89INS1_16FlashAttnFwdSm80INS1_25CollectiveMainloopFwdSm80ILi4ELi1ELb0EN4cute5tupleIJNS5_1CILi128EEENS7_ILi64EEENS7_ILi96EEEEEELi96ENS_6half_tEfNS_4arch4Sm80ELb0ELb0ELb1ELb0ELb0ELb0ELb1ELb0EEENS1_21CollectiveEpilogueFwdINS6_IJS8_SA_S9_EEENS6_IJNS7_ILi1EEESI_SI_EEESC_SE_Li128ELb0ELb1ELb0ELb0EEENS1_19SingleTileSchedulerILb0ELb0ELb1ELi128EEEEEEEEEvNT_6ParamsE)
        /*01ac*/ 	.word	0x00000000


	//----- nvinfo : EIATTR_MIN_STACK_SIZE
	.align		4
.L_82:
        /*01b0*/ 	.byte	0x04, 0x12
        /*01b2*/ 	.short	(.L_84 - .L_83)
	.align		4
.L_83:
        /*01b4*/ 	.word	index@(_ZN7cutlass13device_kernelIN5flash19enable_sm80_to_sm89INS1_16FlashAttnFwdSm80INS1_25CollectiveMainloopFwdSm80ILi4ELi1ELb0EN4cute5tupleIJNS5_1CILi128EEENS7_ILi64EEENS7_ILi96EEEEEELi96ENS_6half_tEfNS_4arch4Sm80ELb0ELb0ELb1ELb0ELb0ELb0ELb1ELb0EEENS1_21CollectiveEpilogueFwdINS6_IJS8_SA_S9_EEENS6_IJNS7_ILi1EEESI_SI_EEESC_SE_Li128ELb0ELb1ELb0ELb0EEENS1_19SingleTileSchedulerILb0ELb0ELb1ELi128EEEEEEEEEvNT_6ParamsE)
        /*01b8*/ 	.word	0x00000000


	//----- nvinfo : EIATTR_MIN_STACK_SIZE
	.align		4
.L_84:
        /*01bc*/ 	.byte	0x04, 0x12
        /*01be*/ 	.short	(.L_86 - .L_85)
	.align		4
.L_85:
        /*01c0*/ 	.word	index@(_ZN7cutlass13device_kernelIN5flash19enable_sm80_to_sm89INS1_16FlashAttnFwdSm80INS1_25CollectiveMainloopFwdSm80ILi4ELi1ELb0EN4cute5tupleIJNS5_1CILi128EEENS7_ILi64EEENS7_ILi96EEEEEELi96ENS_6half_tEfNS_4arch4Sm80ELb0ELb0ELb1ELb1ELb0ELb0ELb1ELb0EEENS1_21CollectiveEpilogueFwdINS6_IJS8_SA_S9_EEENS6_IJNS7_ILi1EEESI_SI_EEESC_SE_Li128ELb1ELb1ELb0ELb0EEENS1_19SingleTileSchedulerILb1ELb0ELb1ELi128EEEEEEEEEvNT_6ParamsE)
        /*01c4*/ 	.word	0x00000000


	//----- nvinfo : EIATTR_MIN_STACK_SIZE
	.align		4
.L_86:
        /*01c8*/ 	.byte	0x04, 0x12
        /*01ca*/ 	.short	(.L_88 - .L_87)
	.align		4
.L_87:
        /*01cc*/ 	.word	index@(_ZN7cutlass13device_kernelIN5flash19enable_sm80_to_sm89INS1_16FlashAttnFwdSm80INS1_25CollectiveMainloopFwdSm80ILi4ELi1ELb0EN4cute5tupleIJNS5_1CILi128EEENS7_ILi64EEENS7_ILi96EEEEEELi96ENS_6half_tEfNS_4arch4Sm80ELb0ELb0ELb1ELb1ELb0ELb1ELb1ELb0EEENS1_21CollectiveEpilogueFwdINS6_IJS8_SA_S9_EEENS6_IJNS7_ILi1EEESI_SI_EEESC_SE_Li128ELb1ELb1ELb0ELb0EEENS1_19SingleTileSchedulerILb1ELb0ELb1ELi128EEEEEEEEEvNT_6ParamsE)
        /*01d0*/ 	.word	0x00000000


	//----- nvinfo : EIATTR_MIN_STACK_SIZE
	.align		4
.L_88:
        /*01d4*/ 	.byte	0x04, 0x12
        /*01d6*/ 	.short	(.L_90 - .L_89)
	.align		4
.L_89:
        /*01d8*/ 	.word	index@(_ZN7cutlass13device_kernelIN5flash19enable_sm80_to_sm89INS1_16FlashAttnFwdSm80INS1_25CollectiveMainloopFwdSm80ILi4ELi1ELb0EN4cute5tupleIJNS5_1CILi128EEENS7_ILi48EEENS7_ILi96EEEEEELi96ENS_6half_tEfNS_4arch4Sm80ELb0ELb1ELb1ELb0ELb0ELb0ELb1ELb0EEENS1_21CollectiveEpilogueFwdINS6_IJS8_SA_S9_EEENS6_IJNS7_ILi1EEESI_SI_EEESC_SE_Li128ELb0ELb1ELb0ELb0EEENS1_19SingleTileSchedulerILb0ELb0ELb1ELi128EEEEEEEEEvNT_6ParamsE)
        /*01dc*/ 	.word	0x00000000


	//----- nvinfo : EIATTR_MIN_STACK_SIZE
	.align		4
.L_90:
        /*01e0*/ 	.byte	0x04, 0x12
        /*01e2*/ 	.short	(.L_92 - .L_91)
	.align		4
.L_91:
        /*01e4*/ 	.word	index@(_ZN7cutlass13device_kernelIN5flash19enable_sm80_to_sm89INS1_16FlashAttnFwdSm80INS1_25CollectiveMainloopFwdSm80ILi4ELi1ELb0EN4cute5tupleIJNS5_1CILi128EEENS7_ILi48EEENS7_ILi96EEEEEELi96ENS_6half_tEfNS_4arch4Sm80ELb0ELb1ELb1ELb1ELb0ELb0ELb1ELb0EEENS1_21CollectiveEpilogueFwdINS6_IJS8_SA_S9_EEENS6_IJNS7_ILi1EEESI_SI_EEESC_SE_Li128ELb1ELb1ELb0ELb0EEENS1_19SingleTileSchedulerILb1ELb0ELb1ELi128EEEEEEEEEvNT_6ParamsE)
        /*01e8*/ 	.word	0x00000000


	//----- nvinfo : EIATTR_MIN_STACK_SIZE
	.align		4
.L_92:
        /*01ec*/ 	.byte	0x04, 0x12
        /*01ee*/ 	.short	(.L_94 - .L_93)
	.align		4
.L_93:
        /*01f0*/ 	.word	index@(_ZN7cutlass13device_kernelIN5flash19enable_sm80_to_sm89INS1_16FlashAttnFwdSm80INS1_25CollectiveMainloopFwdSm80ILi4ELi1ELb0EN4cute5tupleIJNS5_1CILi128EEENS7_ILi48EEENS7_ILi96EEEEEELi96ENS_6half_tEfNS_4arch4Sm80ELb0ELb1ELb1ELb1ELb0ELb1ELb1ELb0EEENS1_21CollectiveEpilogueFwdINS6_IJS8_SA_S9_EEENS6_IJNS7_ILi1EEESI_SI_EEESC_SE_Li128ELb1ELb1ELb0ELb0EEENS1_19SingleTileSchedulerILb1ELb0ELb1ELi128EEEEEEEEEvNT_6ParamsE)
        /*01f4*/ 	.word	0x00000000


	//----- nvinfo : EIATTR_MIN_STACK_SIZE
	.align		4
.L_94:
        /*01f8*/ 	.byte	0x04, 0x12
        /*01fa*/ 	.short	(.L_96 - .L_95)
	.align		4
.L_95:
        /*01fc*/ 	.word	index@(_ZN7cutlass13device_kernelIN5flash19enable_sm80_to_sm89INS1_16FlashAttnFwdSm80INS1_25CollectiveMainloopFwdSm80ILi4ELi1ELb0EN4cute5tupleIJNS5_1CILi128EEENS7_ILi64EEENS7_ILi96EEEEEELi96ENS_6half_tEfNS_4arch4Sm80ELb1ELb0ELb1ELb0ELb0ELb0ELb1ELb0EEENS1_21CollectiveEpilogueFwdINS6_IJS8_SA_S9_EEENS6_IJNS7_ILi1EEESI_SI_EEESC_SE_Li128ELb0ELb1ELb0ELb0EEENS1_30DynamicPersistentTileSchedulerILi128ELi128ELb0ELb1ELb0EEEEEEEEEvNT_6ParamsE)
        /*0200*/ 	.word	0x00000000


	//----- nvinfo : EIATTR_MIN_STACK_SIZE
	.align		4
.L_96:
        /*0204*/ 	.byte	0x04, 0x12
        /*0206*/ 	.short	(.L_98 - .L_97)
	.align		4
.L_97:
        /*0208*/ 	.word	index@(_ZN7cutlass13device_kernelIN5flash19enable_sm80_to_sm89INS1_16FlashAttnFwdSm80INS1_25CollectiveMainloopFwdSm80ILi4ELi1ELb0EN4cute5tupleIJNS5_1CILi128EEENS7_ILi64EEENS7_ILi96EEEEEELi96ENS_6half_tEfNS_4arch4Sm80ELb1ELb0ELb1ELb1ELb0ELb0ELb1ELb0EEENS1_21CollectiveEpilogueFwdINS6_IJS8_SA_S9_EEENS6_IJNS7_ILi1EEESI_SI_EEESC_SE_Li128ELb1ELb1ELb0ELb0EEENS1_19SingleTileSchedulerILb1ELb0ELb1ELi128EEEEEEEEEvNT_6ParamsE)
        /*020c*/ 	.word	0x00000000


	//----- nvinfo : EIATTR_MIN_STACK_SIZE
	.align		4
.L_98:
        /*0210*/ 	.byte	0x04, 0x12
        /*0212*/ 	.short	(.L_100 - .L_99)
	.align		4
.L_99:
        /*0214*/ 	.word	index@(_ZN7cutlass13device_kernelIN5flash19enable_sm80_to_sm89INS1_16FlashAttnFwdSm80INS1_25CollectiveMainloopFwdSm80ILi4ELi1ELb0EN4cute5tupleIJNS5_1CILi128EEENS7_ILi64EEENS7_ILi96EEEEEELi96ENS_6half_tEfNS_4arch4Sm80ELb1ELb0ELb1ELb1ELb0ELb1ELb1ELb0EEENS1_21CollectiveEpilogueFwdINS6_IJS8_SA_S9_EEENS6_IJNS7_ILi1EEESI_SI_EEESC_SE_Li128ELb1ELb1ELb0ELb0EEENS1_19SingleTileSchedulerILb1ELb0ELb1ELi128EEEEEEEEEvNT_6ParamsE)
        /*0218*/ 	.word	0x00000000


	//----- nvinfo : EIATTR_MIN_STACK_SIZE
	.align		4
.L_100:
        /*021c*/ 	.byte	0x04, 0x12
        /*021e*/ 	.short	(.L_102 - .L_101)
	.align		4
.L_101:
        /*0220*/ 	.word	index@(_ZN7cutlass13device_kernelIN5flash19enable_sm80_to_sm89INS1_16FlashAttnFwdSm80INS1_25CollectiveMainloopFwdSm80ILi4ELi1ELb0EN4cute5tupleIJNS5_1CILi128EEENS7_ILi64EEENS7_ILi96EEEEEELi96ENS_6half_tEfNS_4arch4Sm80ELb0ELb0ELb0ELb0ELb0ELb0ELb1ELb0EEENS1_21CollectiveEpilogueFwdINS6_IJS8_SA_S9_EEENS6_IJNS7_ILi1EEESI_SI_EEESC_SE_Li128ELb0ELb1ELb0ELb0EEENS1_19SingleTileSchedulerILb0ELb0ELb1ELi128EEEEEEEEEvNT_6ParamsE)
        /*0224*/ 	.word	0x00000000


	//----- nvinfo : EIATTR_MIN_STACK_SIZE
	.align		4
.L_102:
        /*0228*/ 	.byte	0x04, 0x12
        /*022a*/ 	.short	(.L_104 - .L_103)
	.align		4
.L_103:
        /*022c*/ 	.word	index@(_ZN7cutlass13device_kernelIN5flash19enable_sm80_to_sm89INS1_16FlashAttnFwdSm80INS1_25CollectiveMainloopFwdSm80ILi4ELi1ELb0EN4cute5tupleIJNS5_1CILi128EEENS7_ILi64EEENS7_ILi96EEEEEELi96ENS_6half_tEfNS_4arch4Sm80ELb0ELb0ELb0ELb1ELb0ELb0ELb1ELb0EEENS1_21CollectiveEpilogueFwdINS6_IJS8_SA_S9_EEENS6_IJNS7_ILi1EEESI_SI_EEESC_SE_Li128ELb1ELb1ELb0ELb0EEENS1_19SingleTileSchedulerILb1ELb0ELb1ELi128EEEEEEEEEvNT_6ParamsE)
        /*0230*/ 	.word	0x00000000


	//----- nvinfo : EIATTR_MIN_STACK_SIZE
	.align		4
.L_104:
        /*0234*/ 	.byte	0x04, 0x12
        /*0236*/ 	.short	(.L_106 - .L_105)
	.align		4
.L_105:
        /*0238*/ 	.word	index@(_ZN7cutlass13device_kernelIN5flash19enable_sm80_to_sm89INS1_16FlashAttnFwdSm80INS1_25CollectiveMainloopFwdSm80ILi4ELi1ELb0EN4cute5tupleIJNS5_1CILi128EEENS7_ILi64EEENS7_ILi96EEEEEELi96ENS_6half_tEfNS_4arch4Sm80ELb0ELb0ELb0ELb1ELb0ELb1ELb1ELb0EEENS1_21CollectiveEpilogueFwdINS6_IJS8_SA_S9_EEENS6_IJNS7_ILi1EEESI_SI_EEESC_SE_Li128ELb1ELb1ELb0ELb0EEENS1_19SingleTileSchedulerILb1ELb0ELb1ELi128EEEEEEEEEvNT_6ParamsE)
        /*023c*/ 	.word	0x00000000


	//----- nvinfo : EIATTR_MIN_STACK_SIZE
	.align		4
.L_106:
        /*0240*/ 	.byte	0x04, 0x12
        /*0242*/ 	.short	(.L_108 - .L_107)
	.align		4
.L_107:
        /*0244*/ 	.word	index@(_ZN7cutlass13device_kernelIN5flash19enable_sm80_to_sm89INS1_16FlashAttnFwdSm80INS1_25CollectiveMainloopFwdSm80ILi4ELi1ELb0EN4cute5tupleIJNS5_1CILi128EEENS7_ILi48EEENS7_ILi96EEEEEELi96ENS_6half_tEfNS_4arch4Sm80ELb0ELb1ELb0ELb0ELb0ELb0ELb1ELb0EEENS1_21CollectiveEpilogueFwdINS6_IJS8_SA_S9_EEENS6_IJNS7_ILi1EEESI_SI_EEESC_SE_Li128ELb0ELb1ELb0ELb0EEENS1_19SingleTileSchedulerILb0ELb0ELb1ELi128EEEEEEEEEvNT_6ParamsE)
        /*0248*/ 	.word	0x00000000


	//----- nvinfo : EIATTR_MIN_STACK_SIZE
	.align		4
.L_108:
        /*024c*/ 	.byte	0x04, 0x12
        /*024e*/ 	.short	(.L_110 - .L_109)
	.align		4
.L_109:
        /*0250*/ 	.word	index@(_ZN7cutlass13device_kernelIN5flash19enable_sm80_to_sm89INS1_16FlashAttnFwdSm80INS1_25CollectiveMainloopFwdSm80ILi4ELi1ELb0EN4cute5tupleIJNS5_1CILi128EEENS7_ILi48EEENS7_ILi96EEEEEELi96ENS_6half_tEfNS_4arch4Sm80ELb0ELb1ELb0ELb1ELb0ELb0ELb1ELb0EEENS1_21CollectiveEpilogueFwdINS6_IJS8_SA_S9_EEENS6_IJNS7_ILi1EEESI_SI_EEESC_SE_Li128ELb1ELb1ELb0ELb0EEENS1_19SingleTileSchedulerILb1ELb0ELb1ELi128EEEEEEEEEvNT_6ParamsE)
        /*0254*/ 	.word	0x00000000


	//----- nvinfo : EIATTR_MIN_STACK_SIZE
	.align		4
.L_110:
        /*0258*/ 	.byte	0x04, 0x12
        /*025a*/ 	.short	(.L_112 - .L_111)
	.align		4
.L_111:
        /*025c*/ 	.word	index@(_ZN7cutlass13device_kernelIN5flash19enable_sm80_to_sm89INS1_16FlashAttnFwdSm80INS1_25CollectiveMainloopFwdSm80ILi4ELi1ELb0EN4cute5tupleIJNS5_1CILi128EEENS7_ILi48EEENS7_ILi96EEEEEELi96ENS_6half_tEfNS_4arch4Sm80ELb0ELb1ELb0ELb1ELb0ELb1ELb1ELb0EEENS1_21CollectiveEpilogueFwdINS6_IJS8_SA_S9_EEENS6_IJNS7_ILi1EEESI_SI_EEESC_SE_Li128ELb1ELb1ELb0ELb0EEENS1_19SingleTileSchedulerILb1ELb0ELb1ELi128EEEEEEEEEvNT_6ParamsE)
        /*0260*/ 	.word	0x00000000


	//----- nvinfo : EIATTR_MIN_STACK_SIZE
	.align		4
.L_112:
        /*0264*/ 	.byte	0x04, 0x12
        /*0266*/ 	.short	(.L_114 - .L_113)
	.align		4
.L_113:
        /*0268*/ 	.word	index@(_ZN7cutlass13device_kernelIN5flash19enable_sm80_to_sm89INS1_16FlashAttnFwdSm80INS1_25CollectiveMainloopFwdSm80ILi4ELi1ELb0EN4cute5tupleIJNS5_1CILi128EEENS7_ILi64EEENS7_ILi96EEEEEELi96ENS_6half_tEfNS_4arch4Sm80ELb1ELb0ELb0ELb0ELb0ELb0ELb1ELb0EEENS1_21CollectiveEpilogueFwdINS6_IJS8_SA_S9_EEENS6_IJNS7_ILi1EEESI_SI_EEESC_SE_Li128ELb0ELb1ELb0ELb0EEENS1_30DynamicPersistentTileSchedulerILi128ELi128ELb0ELb1ELb0EEEEEEEEEvNT_6ParamsE)
        /*026c*/ 	.word	0x00000000


	//----- nvinfo : EIATTR_MIN_STACK_SIZE
	.align		4
.L_114:
        /*0270*/ 	.byte	0x04, 0x12
        /*0272*/ 	.short	(.L_116 - .L_115)
	.align		4
.L_115:
        /*0274*/ 	.word	index@(_ZN7cutlass13device_kernelIN5flash19enable_sm80_to_sm89INS1_16FlashAttnFwdSm80INS1_25CollectiveMainloopFwdSm80ILi4ELi1ELb0EN4cute5tupleIJNS5_1CILi128EEENS7_ILi64EEENS7_ILi96EEEEEELi96ENS_6half_tEfNS_4arch4Sm80ELb1ELb0ELb0ELb1ELb0ELb0ELb1ELb0EEENS1_21CollectiveEpilogueFwdINS6_IJS8_SA_S9_EEENS6_IJNS7_ILi1EEESI_SI_EEESC_SE_Li128ELb1ELb1ELb0ELb0EEENS1_19SingleTileSchedulerILb1ELb0ELb1ELi128EEEEEEEEEvNT_6ParamsE)
        /*0278*/ 	.word	0x00000000


	//----- nvinfo : EIATTR_MIN_STACK_SIZE
	.align		4
.L_116:
        /*027c*/ 	.byte	0x04, 0x12
        /*027e*/ 	.short	(.L_118 - .L_117)
	.align		4
.L_117:
        /*0280*/ 	.word	index@(_ZN7cutlass13device_kernelIN5flash19enable_sm80_to_sm89INS1_16FlashAttnFwdSm80INS1_25CollectiveMainloopFwdSm80ILi4ELi1ELb0EN4cute5tupleIJNS5_1CILi128EEENS7_ILi64EEENS7_ILi96EEEEEELi96ENS_6half_tEfNS_4arch4Sm80ELb1ELb0ELb0ELb1ELb0ELb1ELb1ELb0EEENS1_21CollectiveEpilogueFwdINS6_IJS8_SA_S9_EEENS6_IJNS7_ILi1EEESI_SI_EEESC_SE_Li128ELb1ELb1ELb0ELb0EEENS1_19SingleTileSchedulerILb1ELb0ELb1ELi128EEEEEEEEEvNT_6ParamsE)
        /*0284*/ 	.word	0x00000000
.L_118:


//--------------------- .nv.compat                --------------------------
	.section	.nv.compat,"",@"SHT_CUDA_COMPAT_INFO"
	.align	4
        /*0000*/ 	.byte	0x02, 0x09, 0x01, 0x00, 0x02, 0x02, 0x01, 0x00, 0x02, 0x05, 0x05, 0x00, 0x03, 0x07, 0x01, 0x01
        /*0010*/ 	.byte	0x02, 0x03, 0x00, 0x00, 0x02, 0x06, 0x01, 0x00, 0x04, 0x0b, 0x08, 0x00, 0x00, 0x00, 0x00, 0x00
        /*0020*/ 	.byte	0x00, 0x00, 0x00, 0x00


//--------------------- .nv.info._ZN7cutlass13device_kernelIN5flash19enable_sm80_to_sm89INS1_16FlashAttnFwdSm80INS1_25CollectiveMainloopFwdSm80ILi4ELi1ELb0EN4cute5tupleIJNS5_1CILi128EEENS7_ILi64EEENS7_ILi96EEEEEELi96ENS_6half_tEfNS_4arch4Sm80ELb0ELb0ELb1ELb0ELb0ELb0ELb1ELb0EEENS1_21CollectiveEpilogueFwdINS6_IJS8_SA_S9_EEENS6_IJNS7_ILi1EEESI_SI_EEESC_SE_Li128ELb0ELb1ELb0ELb0EEENS1_19SingleTileSchedulerILb0ELb0ELb1ELi128EEEEEEEEEvNT_6ParamsE --------------------------
	.section	.nv.info._ZN7cutlass13device_kernelIN5flash19enable_sm80_to_sm89INS1_16FlashAttnFwdSm80INS1_25CollectiveMainloopFwdSm80ILi4ELi1ELb0EN4cute5tupleIJNS5_1CILi128EEENS7_ILi64EEENS7_ILi96EEEEEELi96ENS_6half_tEfNS_4arch4Sm80ELb0ELb0ELb1ELb0ELb0ELb0ELb1ELb0EEENS1_21CollectiveEpilogueFwdINS6_IJS8_SA_S9_EEENS6_IJNS7_ILi1EEESI_SI_EEESC_SE_Li128ELb0ELb1ELb0ELb0EEENS1_19SingleTileSchedulerILb0ELb0ELb1ELi128EEEEEEEEEvNT_6ParamsE,"",@"SHT_CUDA_INFO"
	.sectionflags	@""
	.align	4


	//----- nvinfo : EIATTR_CUDA_API_VERSION
	.align		4
        /*0000*/ 	.byte	0x04, 0x37
        /*0002*/ 	.short	(.L_120 - .L_119)
.L_119:
        /*0004*/ 	.word	0x00000082


	//----- nvinfo : EIATTR_KPARAM_INFO
	.align		4
.L_120:
        /*0008*/ 	.byte	0x04, 0x17
        /*000a*/ 	.short	(.L_122 - .L_121)
.L_121:
        /*000c*/ 	.word	0x00000000
        /*0010*/ 	.short	0x0000
        /*0012*/ 	.short	0x0000
        /*0014*/ 	.byte	0x00, 0xf0, 0x61, 0x10


	//----- nvinfo : EIATTR_SPARSE_MMA_MASK
	.align		4
.L_122:
        /*0018*/ 	.byte	0x03, 0x50
        /*001a*/ 	.short	0x0000


	//----- nvinfo : EIATTR_MAXREG_COUNT
	.align		4
        /*001c*/ 	.byte	0x03, 0x1b
        /*001e*/ 	.short	0x00ff


	//----- nvinfo : EIATTR_MERCURY_ISA_VERSION
	.align		4
        /*0020*/ 	.byte	0x03, 0x5f
        /*0022*/ 	.short	0x0101


	//----- nvinfo : EIATTR_EXIT_INSTR_OFFSETS
	.align		4
        /*0024*/ 	.byte	0x04, 0x1c
        /*0026*/ 	.short	(.L_124 - .L_123)


	//   ....[0]....
.L_123:
        /*0028*/ 	.word	0x00000010


	//----- nvinfo : EIATTR_MAX_THREADS
	.align		4
.L_124:
        /*002c*/ 	.byte	0x04, 0x05
        /*002e*/ 	.short	(.L_126 - .L_125)
.L_125:
        /*0030*/ 	.word	0x00000080
        /*0034*/ 	.word	0x00000001
        /*0038*/ 	.word	0x00000001


	//----- nvinfo : EIATTR_CBANK_PARAM_SIZE
	.align		4
.L_126:
        /*003c*/ 	.byte	0x03, 0x19
        /*003e*/ 	.short	0x0418


	//----- nvinfo : EIATTR_PARAM_CBANK
	.align		4
        /*0040*/ 	.byte	0x04, 0x0a
        /*0042*/ 	.short	(.L_128 - .L_127)
	.align		4
.L_127:
        /*0044*/ 	.word	index@(.nv.constant0._ZN7cutlass13device_kernelIN5flash19enable_sm80_to_sm89INS1_16FlashAttnFwdSm80INS1_25CollectiveMainloopFwdSm80ILi4ELi1ELb0EN4cute5tupleIJNS5_1CILi128EEENS7_ILi64EEENS7_ILi96EEEEEELi96ENS_6half_tEfNS_4arch4Sm80ELb0ELb0ELb1ELb0ELb0ELb0ELb1ELb0EEENS1_21CollectiveEpilogueFwdINS6_IJS8_SA_S9_EEENS6_IJNS7_ILi1EEESI_SI_EEESC_SE_Li128ELb0ELb1ELb0ELb0EEENS1_19SingleTileSchedulerILb0ELb0ELb1ELi128EEEEEEEEEvNT_6ParamsE)
        /*0048*/ 	.short	0x0210
        /*004a*/ 	.short	0x0418


	//----- nvinfo : EIATTR_SW_WAR
	.align		4
.L_128:
        /*004c*/ 	.byte	0x04, 0x36
        /*004e*/ 	.short	(.L_130 - .L_129)
.L_129:
        /*0050*/ 	.word	0x00000008
.L_130:


//--------------------- .nv.info._ZN7cutlass13device_kernelIN5flash19enable_sm80_to_sm89INS1_16FlashAttnFwdSm80INS1_25CollectiveMainloopFwdSm80ILi4ELi1ELb0EN4cute5tupleIJNS5_1CILi128EEENS7_ILi64EEENS7_ILi96EEEEEELi96ENS_6half_tEfNS_4arch4Sm80ELb0ELb0ELb1ELb1ELb0ELb0ELb1ELb0EEENS1_21CollectiveEpilogueFwdINS6_IJS8_SA_S9_EEENS6_IJNS7_ILi1EEESI_SI_EEESC_SE_Li128ELb1ELb1ELb0ELb0EEENS1_19SingleTileSchedulerILb1ELb0ELb1ELi128EEEEEEEEEvNT_6ParamsE --------------------------
	.section	.nv.info._ZN7cutlass13device_kernelIN5flash19enable_sm80_to_sm89INS1_16FlashAttnFwdSm80INS1_25CollectiveMainloopFwdSm80ILi4ELi1ELb0EN4cute5tupleIJNS5_1CILi128EEENS7_ILi64EEENS7_ILi96EEEEEELi96ENS_6half_tEfNS_4arch4Sm80ELb0ELb0ELb1ELb1ELb0ELb0ELb1ELb0EEENS1_21CollectiveEpilogueFwdINS6_IJS8_SA_S9_EEENS6_IJNS7_ILi1EEESI_SI_EEESC_SE_Li128ELb1ELb1ELb0ELb0EEENS1_19SingleTileSchedulerILb1ELb0ELb1ELi128EEEEEEEEEvNT_6ParamsE,"",@"SHT_CUDA_INFO"
	.sectionflags	@""
	.align	4


	//----- nvinfo : EIATTR_CUDA_API_VERSION
	.align		4
        /*0000*/ 	.byte	0x04, 0x37
        /*0002*/ 	.short	(.L_132 - .L_131)
.L_131:
        /*0004*/ 	.word	0x00000082


	//----- nvinfo : EIATTR_KPARAM_INFO
	.align		4
.L_132:
        /*0008*/ 	.byte	0x04, 0x17
        /*000a*/ 	.short	(.L_134 - .L_133)
.L_133:
        /*000c*/ 	.word	0x00000000
        /*0010*/ 	.short	0x0000
        /*0012*/ 	.short	0x0000
        /*0014*/ 	.byte	0x00, 0xf0, 0x61, 0x10


	//----- nvinfo : EIATTR_SPARSE_MMA_MASK
	.align		4
.L_134:
        /*0018*/ 	.byte	0x03, 0x50
        /*001a*/ 	.short	0x0000


	//----- nvinfo : EIATTR_MAXREG_COUNT
	.align		4
        /*001c*/ 	.byte	0x03, 0x1b
        /*001e*/ 	.short	0x00ff


	//----- nvinfo : EIATTR_MERCURY_ISA_VERSION
	.align		4
        /*0020*/ 	.byte	0x03, 0x5f
        /*0022*/ 	.short	0x0101


	//----- nvinfo : EIATTR_EXIT_INSTR_OFFSETS
	.align		4
        /*0024*/ 	.byte	0x04, 0x1c
        /*0026*/ 	.short	(.L_136 - .L_135)


	//   ....[0]....
.L_135:
        /*0028*/ 	.word	0x00000010


	//----- nvinfo : EIATTR_MAX_THREADS
	.align		4
.L_136:
        /*002c*/ 	.byte	0x04, 0x05
        /*002e*/ 	.short	(.L_138 - .L_137)
.L_137:
        /*0030*/ 	.word	0x00000080
        /*0034*/ 	.word	0x00000001
        /*0038*/ 	.word	0x00000001


	//----- nvinfo : EIATTR_CBANK_PARAM_SIZE
	.align		4
.L_138:
        /*003c*/ 	.byte	0x03, 0x19
        /*003e*/ 	.short	0x0418


	//----- nvinfo : EIATTR_PARAM_CBANK
	.align		4
        /*0040*/ 	.byte	0x04, 0x0a
        /*0042*/ 	.short	(.L_140 - .L_139)
	.align		4
.L_139:
        /*0044*/ 	.word	index@(.nv.constant0._ZN7cutlass13device_kernelIN5flash19enable_sm80_to_sm89INS1_16FlashAttnFwdSm80INS1_25CollectiveMainloopFwdSm80ILi4ELi1ELb0EN4cute5tupleIJNS5_1CILi128EEENS7_ILi64EEENS7_ILi96EEEEEELi96ENS_6half_tEfNS_4arch4Sm80ELb0ELb0ELb1ELb1ELb0ELb0ELb1ELb0EEENS1_21CollectiveEpilogueFwdINS6_IJS8_SA_S9_EEENS6_IJNS7_ILi1EEESI_SI_EEESC_SE_Li128ELb1ELb1ELb0ELb0EEENS1_19SingleTileSchedulerILb1ELb0ELb1ELi128EEEEEEEEEvNT_6ParamsE)
        /*0048*/ 	.short	0x0210
        /*004a*/ 	.short	0x0418


	//----- nvinfo : EIATTR_SW_WAR
	.align		4
.L_140:
        /*004c*/ 	.byte	0x04, 0x36
        /*004e*/ 	.short	(.L_142 - .L_141)
.L_141:
        /*0050*/ 	.word	0x00000008
.L_142:


//--------------------- .nv.info._ZN7cutlass13device_kernelIN5flash19enable_sm80_to_sm89INS1_16FlashAttnFwdSm80INS1_25CollectiveMainloopFwdSm80ILi4ELi1ELb0EN4cute5tupleIJNS5_1CILi128EEENS7_ILi64EEENS7_ILi96EEEEEELi96ENS_6half_tEfNS_4arch4Sm80ELb0ELb0ELb1ELb1ELb0ELb1ELb1ELb0EEENS1_21CollectiveEpilogueFwdINS6_IJS8_SA_S9_EEENS6_IJNS7_ILi1EEESI_SI_EEESC_SE_Li128ELb1ELb1ELb0ELb0EEENS1_19SingleTileSchedulerILb1ELb0ELb1ELi128EEEEEEEEEvNT_6ParamsE --------------------------
	.section	.nv.info._ZN7cutlass13device_kernelIN5flash19enable_sm80_to_sm89INS1_16FlashAttnFwdSm80INS1_25CollectiveMainloopFwdSm80ILi4ELi1ELb0EN4cute5tupleIJNS5_1CILi128EEENS7_ILi64EEENS7_ILi96EEEEEELi96ENS_6half_tEfNS_4arch4Sm80ELb0ELb0ELb1ELb1ELb0ELb1ELb1ELb0EEENS1_21CollectiveEpilogueFwdINS6_IJS8_SA_S9_EEENS6_IJNS7_ILi1EEESI_SI_EEESC_SE_Li128ELb1ELb1ELb0ELb0EEENS1_19SingleTileSchedulerILb1ELb0ELb1ELi128EEEEEEEEEvNT_6ParamsE,"",@"SHT_CUDA_INFO"
	.sectionflags	@""
	.align	4


	//----- nvinfo : EIATTR_CUDA_API_VERSION
	.align		4
        /*0000*/ 	.byte	0x04, 0x37
        /*0002*/ 	.short	(.L_144 - .L_143)
.L_143:
        /*0004*/ 	.word	0x00000082


	//----- nvinfo : EIATTR_KPARAM_INFO
	.align		4
.L_144:
        /*0008*/ 	.byte	0x04, 0x17
        /*000a*/ 	.short	(.L_146 - .L_145)
.L_145:
        /*000c*/ 	.word	0x00000000
        /*0010*/ 	.short	0x0000
        /*0012*/ 	.short	0x0000
        /*0014*/ 	.byte	0x00, 0xf0, 0x61, 0x10


	//----- nvinfo : EIATTR_SPARSE_MMA_MASK
	.align		4
.L_146:
        /*0018*/ 	.byte	0x03, 0x50
        /*001a*/ 	.short	0x0000


	//----- nvinfo : EIATTR_MAXREG_COUNT
	.align		4
        /*001c*/ 	.byte	0x03, 0x1b
        /*001e*/ 	.short	0x00ff


	//----- nvinfo : EIATTR_MERCURY_ISA_VERSION
	.align		4
        /*0020*/ 	.byte	0x03, 0x5f
        /*0022*/ 	.short	0x0101


	//----- nvinfo : EIATTR_EXIT_INSTR_OFFSETS
	.align		4
        /*0024*/ 	.byte	0x04, 0x1c
        /*0026*/ 	.short	(.L_148 - .L_147)


	//   ....[0]....
.L_147:
        /*0028*/ 	.word	0x00000010


	//----- nvinfo : EIATTR_MAX_THREADS
	.align		4
.L_148:
        /*002c*/ 	.byte	0x04, 0x05
        /*002e*/ 	.short	(.L_150 - .L_149)
.L_149:
        /*0030*/ 	.word	0x00000080
        /*0034*/ 	.word	0x00000001
        /*0038*/ 	.word	0x00000001


	//----- nvinfo : EIATTR_CBANK_PARAM_SIZE
	.align		4
.L_150:
        /*003c*/ 	.byte	0x03, 0x19
        /*003e*/ 	.short	0x0418


	//----- nvinfo : EIATTR_PARAM_CBANK
	.align		4
        /*0040*/ 	.byte	0x04, 0x0a
        /*0042*/ 	.short	(.L_152 - .L_151)
	.align		4
.L_151:
        /*0044*/ 	.word	index@(.nv.constant0._ZN7cutlass13device_kernelIN5flash19enable_sm80_to_sm89INS1_16FlashAttnFwdSm80INS1_25CollectiveMainloopFwdSm80ILi4ELi1ELb0EN4cute5tupleIJNS5_1CILi128EEENS7_ILi64EEENS7_ILi96EEEEEELi96ENS_6half_tEfNS_4arch4Sm80ELb0ELb0ELb1ELb1ELb0ELb1ELb1ELb0EEENS1_21CollectiveEpilogueFwdINS6_IJS8_SA_S9_EEENS6_IJNS7_ILi1EEESI_SI_EEESC_SE_Li128ELb1ELb1ELb0ELb0EEENS1_19SingleTileSchedulerILb1ELb0ELb1ELi128EEEEEEEEEvNT_6ParamsE)
        /*0048*/ 	.short	0x0210
        /*004a*/ 	.short	0x0418


	//----- nvinfo : EIATTR_SW_WAR
	.align		4
.L_152:
        /*004c*/ 	.byte	0x04, 0x36
        /*004e*/ 	.short	(.L_154 - .L_153)
.L_153:
        /*0050*/ 	.word	0x00000008
.L_154:


//--------------------- .nv.info._ZN7cutlass13device_kernelIN5flash19enable_sm80_to_sm89INS1_16FlashAttnFwdSm80INS1_25CollectiveMainloopFwdSm80ILi4ELi1ELb0EN4cute5tupleIJNS5_1CILi128EEENS7_ILi48EEENS7_ILi96EEEEEELi96ENS_6half_tEfNS_4arch4Sm80ELb0ELb1ELb1ELb0ELb0ELb0ELb1ELb0EEENS1_21CollectiveEpilogueFwdINS6_IJS8_SA_S9_EEENS6_IJNS7_ILi1EEESI_SI_EEESC_SE_Li128ELb0ELb1ELb0ELb0EEENS1_19SingleTileSchedulerILb0ELb0ELb1ELi128EEEEEEEEEvNT_6ParamsE --------------------------
	.section	.nv.info._ZN7cutlass13device_kernelIN5flash19enable_sm80_to_sm89INS1_16FlashAttnFwdSm80INS1_25CollectiveMainloopFwdSm80ILi4ELi1ELb0EN4cute5tupleIJNS5_1CILi128EEENS7_ILi48EEENS7_ILi96EEEEEELi96ENS_6half_tEfNS_4arch4Sm80ELb0ELb1ELb1ELb0ELb0ELb0ELb1ELb0EEENS1_21CollectiveEpilogueFwdINS6_IJS8_SA_S9_EEENS6_IJNS7_ILi1EEESI_SI_EEESC_SE_Li128ELb0ELb1ELb0ELb0EEENS1_19SingleTileSchedulerILb0ELb0ELb1ELi128EEEEEEEEEvNT_6ParamsE,"",@"SHT_CUDA_INFO"
	.sectionflags	@""
	.align	4


	//----- nvinfo : EIATTR_CUDA_API_VERSION
	.align		4
        /*0000*/ 	.byte	0x04, 0x37
        /*0002*/ 	.short	(.L_156 - .L_155)
.L_155:
        /*0004*/ 	.word	0x00000082


	//----- nvinfo : EIATTR_KPARAM_INFO
	.align		4
.L_156:
        /*0008*/ 	.byte	0x04, 0x17
        /*000a*/ 	.short	(.L_158 - .L_157)
.L_157:
        /*000c*/ 	.word	0x00000000
        /*0010*/ 	.short	0x0000
        /*0012*/ 	.short	0x0000
        /*0014*/ 	.byte	0x00, 0xf0, 0x61, 0x10


	//----- nvinfo : EIATTR_SPARSE_MMA_MASK
	.align		4
.L_158:
        /*0018*/ 	.byte	0x03, 0x50
        /*001a*/ 	.short	0x0000


	//----- nvinfo : EIATTR_MAXREG_COUNT
	.align		4
        /*001c*/ 	.byte	0x03, 0x1b
        /*001e*/ 	.short	0x00ff


	//----- nvinfo : EIATTR_MERCURY_ISA_VERSION
	.align		4
        /*0020*/ 	.byte	0x03, 0x5f
        /*0022*/ 	.short	0x0101


	//----- nvinfo : EIATTR_EXIT_INSTR_OFFSETS
	.align		4
        /*0024*/ 	.byte	0x04, 0x1c
        /*0026*/ 	.short	(.L_160 - .L_159)


	//   ....[0]....
.L_159:
        /*0028*/ 	.word	0x00000010


	//----- nvinfo : EIATTR_MAX_THREADS
	.align		4
.L_160:
        /*002c*/ 	.byte	0x04, 0x05
        /*002e*/ 	.short	(.L_162 - .L_161)
.L_161:
        /*0030*/ 	.word	0x00000080
        /*0034*/ 	.word	0x00000001
        /*0038*/ 	.word	0x00000001


	//----- nvinfo : EIATTR_CBANK_PARAM_SIZE
	.align		4
.L_162:
        /*003c*/ 	.byte	0x03, 0x19
        /*003e*/ 	.short	0x0418


	//----- nvinfo : EIATTR_PARAM_CBANK
	.align		4
        /*0040*/ 	.byte	0x04, 0x0a
        /*0042*/ 	.short	(.L_164 - .L_163)
	.align		4
.L_163:
        /*0044*/ 	.word	index@(.nv.constant0._ZN7cutlass13device_kernelIN5flash19enable_sm80_to_sm89INS1_16FlashAttnFwdSm80INS1_25CollectiveMainloopFwdSm80ILi4ELi1ELb0EN4cute5tupleIJNS5_1CILi128EEENS7_ILi48EEENS7_ILi96EEEEEELi96ENS_6half_tEfNS_4arch4Sm80ELb0ELb1ELb1ELb0ELb0ELb0ELb1ELb0EEENS1_21CollectiveEpilogueFwdINS6_IJS8_SA_S9_EEENS6_IJNS7_ILi1EEESI_SI_EEESC_SE_Li128ELb0ELb1ELb0ELb0EEENS1_19SingleTileSchedulerILb0ELb0ELb1ELi128EEEEEEEEEvNT_6ParamsE)
        /*0048*/ 	.short	0x0210
        /*004a*/ 	.short	0x0418


	//----- nvinfo : EIATTR_SW_WAR
	.align		4
.L_164:
        /*004c*/ 	.byte	0x04, 0x36
        /*004e*/ 	.short	(.L_166 - .L_165)
.L_165:
        /*0050*/ 	.word	0x00000008
.L_166:


//--------------------- .nv.info._ZN7cutlass13device_kernelIN5flash19enable_sm80_to_sm89INS1_16FlashAttnFwdSm80INS1_25CollectiveMainloopFwdSm80ILi4ELi1ELb0EN4cute5tupleIJNS5_1CILi128EEENS7_ILi48EEENS7_ILi96EEEEEELi96ENS_6half_tEfNS_4arch4Sm80ELb0ELb1ELb1ELb1ELb0ELb0ELb1ELb0EEENS1_21CollectiveEpilogueFwdINS6_IJS8_SA_S9_EEENS6_IJNS7_ILi1EEESI_SI_EEESC_SE_Li128ELb1ELb1ELb0ELb0EEENS1_19SingleTileSchedulerILb1ELb0ELb1ELi128EEEEEEEEEvNT_6ParamsE --------------------------
	.section	.nv.info._ZN7cutlass13device_kernelIN5flash19enable_sm80_to_sm89INS1_16FlashAttnFwdSm80INS1_25CollectiveMainloopFwdSm80ILi4ELi1ELb0EN4cute5tupleIJNS5_1CILi128EEENS7_ILi48EEENS7_ILi96EEEEEELi96ENS_6half_tEfNS_4arch4Sm80ELb0ELb1ELb1ELb1ELb0ELb0ELb1ELb0EEENS1_21CollectiveEpilogueFwdINS6_IJS8_SA_S9_EEENS6_IJNS7_ILi1EEESI_SI_EEESC_SE_Li128ELb1ELb1ELb0ELb0EEENS1_19SingleTileSchedulerILb1ELb0ELb1ELi128EEEEEEEEEvNT_6ParamsE,"",@"SHT_CUDA_INFO"
	.sectionflags	@""
	.align	4


	//----- nvinfo : EIATTR_CUDA_API_VERSION
	.align		4
        /*0000*/ 	.byte	0x04, 0x37
        /*0002*/ 	.short	(.L_168 - .L_167)
.L_167:
        /*0004*/ 	.word	0x00000082


	//----- nvinfo : EIATTR_KPARAM_INFO
	.align		4
.L_168:
        /*0008*/ 	.byte	0x04, 0x17
        /*000a*/ 	.short	(.L_170 - .L_169)
.L_169:
        /*000c*/ 	.word	0x00000000
        /*0010*/ 	.short	0x0000
        /*0012*/ 	.short	0x0000
        /*0014*/ 	.byte	0x00, 0xf0, 0x61, 0x10


	//----- nvinfo : EIATTR_SPARSE_MMA_MASK
	.align		4
.L_170:
        /*0018*/ 	.byte	0x03, 0x50
        /*001a*/ 	.short	0x0000


	//----- nvinfo : EIATTR_MAXREG_COUNT
	.align		4
        /*001c*/ 	.byte	0x03, 0x1b
        /*001e*/ 	.short	0x00ff


	//----- nvinfo : EIATTR_MERCURY_ISA_VERSION
	.align		4
        /*0020*/ 	.byte	0x03, 0x5f
        /*0022*/ 	.short	0x0101


	//----- nvinfo : EIATTR_EXIT_INSTR_OFFSETS
	.align		4
        /*0024*/ 	.byte	0x04, 0x1c
        /*0026*/ 	.short	(.L_172 - .L_171)


	//   ....[0]....
.L_171:
        /*0028*/ 	.word	0x00000010


	//----- nvinfo : EIATTR_MAX_THREADS
	.align		4
.L_172:
        /*002c*/ 	.byte	0x04, 0x05
        /*002e*/ 	.short	(.L_174 - .L_173)
.L_173:
        /*0030*/ 	.word	0x00000080
        /*0034*/ 	.word	0x00000001
        /*0038*/ 	.word	0x00000001


	//----- nvinfo : EIATTR_CBANK_PARAM_SIZE
	.align		4
.L_174:
        /*003c*/ 	.byte	0x03, 0x19
        /*003e*/ 	.short	0x0418


	//----- nvinfo : EIATTR_PARAM_CBANK
	.align		4
        /*0040*/ 	.byte	0x04, 0x0a
        /*0042*/ 	.short	(.L_176 - .L_175)
	.align		4
.L_175:
        /*0044*/ 	.word	index@(.nv.constant0._ZN7cutlass13device_kernelIN5flash19enable_sm80_to_sm89INS1_16FlashAttnFwdSm80INS1_25CollectiveMainloopFwdSm80ILi4ELi1ELb0EN4cute5tupleIJNS5_1CILi128EEENS7_ILi48EEENS7_ILi96EEEEEELi96ENS_6half_tEfNS_4arch4Sm80ELb0ELb1ELb1ELb1ELb0ELb0ELb1ELb0EEENS1_21CollectiveEpilogueFwdINS6_IJS8_SA_S9_EEENS6_IJNS7_ILi1EEESI_SI_EEESC_SE_Li128ELb1ELb1ELb0ELb0EEENS1_19SingleTileSchedulerILb1ELb0ELb1ELi128EEEEEEEEEvNT_6ParamsE)
        /*0048*/ 	.short	0x0210
        /*004a*/ 	.short	0x0418


	//----- nvinfo : EIATTR_SW_WAR
	.align		4
.L_176:
        /*004c*/ 	.byte	0x04, 0x36
        /*004e*/ 	.short	(.L_178 - .L_177)
.L_177:
        /*0050*/ 	.word	0x00000008
.L_178:


//--------------------- .nv.info._ZN7cutlass13device_kernelIN5flash19enable_sm80_to_sm89INS1_16FlashAttnFwdSm80INS1_25CollectiveMainloopFwdSm80ILi4ELi1ELb0EN4cute5tupleIJNS5_1CILi128EEENS7_ILi48EEENS7_ILi96EEEEEELi96ENS_6half_tEfNS_4arch4Sm80ELb0ELb1ELb1ELb1ELb0ELb1ELb1ELb0EEENS1_21CollectiveEpilogueFwdINS6_IJS8_SA_S9_EEENS6_IJNS7_ILi1EEESI_SI_EEESC_SE_Li128ELb1ELb1ELb0ELb0EEENS1_19SingleTileSchedulerILb1ELb0ELb1ELi128EEEEEEEEEvNT_6ParamsE --------------------------
	.section	.nv.info._ZN7cutlass13device_kernelIN5flash19enable_sm80_to_sm89INS1_16FlashAttnFwdSm80INS1_25CollectiveMainloopFwdSm80ILi4ELi1ELb0EN4cute5tupleIJNS5_1CILi128EEENS7_ILi48EEENS7_ILi96EEEEEELi96ENS_6half_tEfNS_4arch4Sm80ELb0ELb1ELb1ELb1ELb0ELb1ELb1ELb0EEENS1_21CollectiveEpilogueFwdINS6_IJS8_SA_S9_EEENS6_IJNS7_ILi1EEESI_SI_EEESC_SE_Li128ELb1ELb1ELb0ELb0EEENS1_19SingleTileSchedulerILb1ELb0ELb1ELi128EEEEEEEEEvNT_6ParamsE,"",@"SHT_CUDA_INFO"
	.sectionflags	@""
	.align	4


	//----- nvinfo : EIATTR_CUDA_API_VERSION
	.align		4
        /*0000*/ 	.byte	0x04, 0x37
        /*0002*/ 	.short	(.L_180 - .L_179)
.L_179:
        /*0004*/ 	.word	0x00000082


	//----- nvinfo : EIATTR_KPARAM_INFO
	.align		4
.L_180:
        /*0008*/ 	.byte	0x04, 0x17
        /*000a*/ 	.short	(.L_182 - .L_181)
.L_181:
        /*000c*/ 	.word	0x00000000
        /*0010*/ 	.short	0x0000
        /*0012*/ 	.short	0x0000
        /*0014*/ 	.byte	0x00, 0xf0, 0x61, 0x10


	//----- nvinfo : EIATTR_SPARSE_MMA_MASK
	.align		4
.L_182:
        /*0018*/ 	.byte	0x03, 0x50
        /*001a*/ 	.short	0x0000


	//----- nvinfo : EIATTR_MAXREG_COUNT
	.align		4
        /*001c*/ 	.byte	0x03, 0x1b
        /*001e*/ 	.short	0x00ff


	//----- nvinfo : EIATTR_MERCURY_ISA_VERSION
	.align		4
        /*0020*/ 	.byte	0x03, 0x5f
        /*0022*/ 	.short	0x0101


	//----- nvinfo : EIATTR_EXIT_INSTR_OFFSETS
	.align		4
        /*0024*/ 	.byte	0x04, 0x1c
        /*0026*/ 	.short	(.L_184 - .L_183)


	//   ....[0]....
.L_183:
        /*0028*/ 	.word	0x00000010


	//----- nvinfo : EIATTR_MAX_THREADS
	.align		4
.L_184:
        /*002c*/ 	.byte	0x04, 0x05
        /*002e*/ 	.short	(.L_186 - .L_185)
.L_185:
        /*0030*/ 	.word	0x00000080
        /*0034*/ 	.word	0x00000001
        /*0038*/ 	.word	0x00000001


	//----- nvinfo : EIATTR_CBANK_PARAM_SIZE
	.align		4
.L_186:
        /*003c*/ 	.byte	0x03, 0x19
        /*003e*/ 	.short	0x0418


	//----- nvinfo : EIATTR_PARAM_CBANK
	.align		4
        /*0040*/ 	.byte	0x04, 0x0a
        /*0042*/ 	.short	(.L_188 - .L_187)
	.align		4
.L_187:
        /*0044*/ 	.word	index@(.nv.constant0._ZN7cutlass13device_kernelIN5flash19enable_sm80_to_sm89INS1_16FlashAttnFwdSm80INS1_25CollectiveMainloopFwdSm80ILi4ELi1ELb0EN4cute5tupleIJNS5_1CILi128EEENS7_ILi48EEENS7_ILi96EEEEEELi96ENS_6half_tEfNS_4arch4Sm80ELb0ELb1ELb1ELb1ELb0ELb1ELb1ELb0EEENS1_21CollectiveEpilogueFwdINS6_IJS8_SA_S9_EEENS6_IJNS7_ILi1EEESI_SI_EEESC_SE_Li128ELb1ELb1ELb0ELb0EEENS1_19SingleTileSchedulerILb1ELb0ELb1ELi128EEEEEEEEEvNT_6ParamsE)
        /*0048*/ 	.short	0x0210
        /*004a*/ 	.short	0x0418


	//----- nvinfo : EIATTR_SW_WAR
	.align		4
.L_188:
        /*004c*/ 	.byte	0x04, 0x36
        /*004e*/ 	.short	(.L_190 - .L_189)
.L_189:
        /*0050*/ 	.word	0x00000008
.L_190:


//--------------------- .nv.info._ZN7cutlass13device_kernelIN5flash19enable_sm80_to_sm89INS1_16FlashAttnFwdSm80INS1_25CollectiveMainloopFwdSm80ILi4ELi1ELb0EN4cute5tupleIJNS5_1CILi128EEENS7_ILi64EEENS7_ILi96EEEEEELi96ENS_6half_tEfNS_4arch4Sm80ELb1ELb0ELb1ELb0ELb0ELb0ELb1ELb0EEENS1_21CollectiveEpilogueFwdINS6_IJS8_SA_S9_EEENS6_IJNS7_ILi1EEESI_SI_EEESC_SE_Li128ELb0ELb1ELb0ELb0EEENS1_30DynamicPersistentTileSchedulerILi128ELi128ELb0ELb1ELb0EEEEEEEEEvNT_6ParamsE --------------------------
	.section	.nv.info._ZN7cutlass13device_kernelIN5flash19enable_sm80_to_sm89INS1_16FlashAttnFwdSm80INS1_25CollectiveMainloopFwdSm80ILi4ELi1ELb0EN4cute5tupleIJNS5_1CILi128EEENS7_ILi64EEENS7_ILi96EEEEEELi96ENS_6half_tEfNS_4arch4Sm80ELb1ELb0ELb1ELb0ELb0ELb0ELb1ELb0EEENS1_21CollectiveEpilogueFwdINS6_IJS8_SA_S9_EEENS6_IJNS7_ILi1EEESI_SI_EEESC_SE_Li128ELb0ELb1ELb0ELb0EEENS1_30DynamicPersistentTileSchedulerILi128ELi128ELb0ELb1ELb0EEEEEEEEEvNT_6ParamsE,"",@"SHT_CUDA_INFO"
	.sectionflags	@""
	.align	4


	//----- nvinfo : EIATTR_CUDA_API_VERSION
	.align		4
        /*0000*/ 	.byte	0x04, 0x37
        /*0002*/ 	.short	(.L_192 - .L_191)
.L_191:
        /*0004*/ 	.word	0x00000082


	//----- nvinfo : EIATTR_KPARAM_INFO
	.align		4
.L_192:
        /*0008*/ 	.byte	0x04, 0x17
        /*000a*/ 	.short	(.L_194 - .L_193)
.L_193:
        /*000c*/ 	.word	0x00000000
        /*0010*/ 	.short	0x0000
        /*0012*/ 	.short	0x0000
        /*0014*/ 	.byte	0x00, 0xf0, 0xa1, 0x10


	//----- nvinfo : EIATTR_SPARSE_MMA_MASK
	.align		4
.L_194:
        /*0018*/ 	.byte	0x03, 0x50
        /*001a*/ 	.short	0x0000


	//----- nvinfo : EIATTR_MAXREG_COUNT
	.align		4
        /*001c*/ 	.byte	0x03, 0x1b
        /*001e*/ 	.short	0x00ff


	//----- nvinfo : EIATTR_MERCURY_ISA_VERSION
	.align		4
        /*0020*/ 	.byte	0x03, 0x5f
        /*0022*/ 	.short	0x0101


	//----- nvinfo : EIATTR_EXIT_INSTR_OFFSETS
	.align		4
        /*0024*/ 	.byte	0x04, 0x1c
        /*0026*/ 	.short	(.L_196 - .L_195)


	//   ....[0]....
.L_195:
        /*0028*/ 	.word	0x00000010


	//----- nvinfo : EIATTR_MAX_THREADS
	.align		4
.L_196:
        /*002c*/ 	.byte	0x04, 0x05
        /*002e*/ 	.short	(.L_198 - .L_197)
.L_197:
        /*0030*/ 	.word	0x00000080
        /*0034*/ 	.word	0x00000001
        /*0038*/ 	.word	0x00000001


	//----- nvinfo : EIATTR_CBANK_PARAM_SIZE
	.align		4
.L_198:
        /*003c*/ 	.byte	0x03, 0x19
        /*003e*/ 	.short	0x0428


	//----- nvinfo : EIATTR_PARAM_CBANK
	.align		4
        /*0040*/ 	.byte	0x04, 0x0a
        /*0042*/ 	.short	(.L_200 - .L_199)
	.align		4
.L_199:
        /*0044*/ 	.word	index@(.nv.constant0._ZN7cutlass13device_kernelIN5flash19enable_sm80_to_sm89INS1_16FlashAttnFwdSm80INS1_25CollectiveMainloopFwdSm80ILi4ELi1ELb0EN4cute5tupleIJNS5_1CILi128EEENS7_ILi64EEENS7_ILi96EEEEEELi96ENS_6half_tEfNS_4arch4Sm80ELb1ELb0ELb1ELb0ELb0ELb0ELb1ELb0EEENS1_21CollectiveEpilogueFwdINS6_IJS8_SA_S9_EEENS6_IJNS7_ILi1EEESI_SI_EEESC_SE_Li128ELb0ELb1ELb0ELb0EEENS1_30DynamicPersistentTileSchedulerILi128ELi128ELb0ELb1ELb0EEEEEEEEEvNT_6ParamsE)
        /*0048*/ 	.short	0x0210
        /*004a*/ 	.short	0x0428


	//----- nvinfo : EIATTR_SW_WAR
	.align		4
.L_200:
        /*004c*/ 	.byte	0x04, 0x36
        /*004e*/ 	.short	(.L_202 - .L_201)
.L_201:
        /*0050*/ 	.word	0x00000008
.L_202:


//--------------------- .nv.info._ZN7cutlass13device_kernelIN5flash19enable_sm80_to_sm89INS1_16FlashAttnFwdSm80INS1_25CollectiveMainloopFwdSm80ILi4ELi1ELb0EN4cute5tupleIJNS5_1CILi128EEENS7_ILi64EEENS7_ILi96EEEEEELi96ENS_6half_tEfNS_4arch4Sm80ELb1ELb0ELb1ELb1ELb0ELb0ELb1ELb0EEENS1_21CollectiveEpilogueFwdINS6_IJS8_SA_S9_EEENS6_IJNS7_ILi1EEESI_SI_EEESC_SE_Li128ELb1ELb1ELb0ELb0EEENS1_19SingleTileSchedulerILb1ELb0ELb1ELi128EEEEEEEEEvNT_6ParamsE --------------------------
	.section	.nv.info._ZN7cutlass13device_kernelIN5flash19enable_sm80_to_sm89INS1_16FlashAttnFwdSm80INS1_25CollectiveMainloopFwdSm80ILi4ELi1ELb0EN4cute5tupleIJNS5_1CILi128EEENS7_ILi64EEENS7_ILi96EEEEEELi96ENS_6half_tEfNS_4arch4Sm80ELb1ELb0ELb1ELb1ELb0ELb0ELb1ELb0EEENS1_21CollectiveEpilogueFwdINS6_IJS8_SA_S9_EEENS6_IJNS7_ILi1EEESI_SI_EEESC_SE_Li128ELb1ELb1ELb0ELb0EEENS1_19SingleTileSchedulerILb1ELb0ELb1ELi128EEEEEEEEEvNT_6ParamsE,"",@"SHT_CUDA_INFO"
	.sectionflags	@""
	.align	4


	//----- nvinfo : EIATTR_CUDA_API_VERSION
	.align		4
        /*0000*/ 	.byte	0x04, 0x37
        /*0002*/ 	.short	(.L_204 - .L_203)
.L_203:
        /*0004*/ 	.word	0x00000082


	//----- nvinfo : EIATTR_KPARAM_INFO
	.align		4
.L_204:
        /*0008*/ 	.byte	0x04, 0x17
        /*000a*/ 	.short	(.L_206 - .L_205)
.L_205:
        /*000c*/ 	.word	0x00000000
        /*0010*/ 	.short	0x0000
        /*0012*/ 	.short	0x0000
        /*0014*/ 	.byte	0x00, 0xf0, 0x61, 0x10


	//----- nvinfo : EIATTR_SPARSE_MMA_MASK
	.align		4
.L_206:
        /*0018*/ 	.byte	0x03, 0x50
        /*001a*/ 	.short	0x0000


	//----- nvinfo : EIATTR_MAXREG_COUNT
	.align		4
        /*001c*/ 	.byte	0x03, 0x1b
        /*001e*/ 	.short	0x00ff


	//----- nvinfo : EIATTR_MERCURY_ISA_VERSION
	.align		4
        /*0020*/ 	.byte	0x03, 0x5f
        /*0022*/ 	.short	0x0101


	//----- nvinfo : EIATTR_EXIT_INSTR_OFFSETS
	.align		4
        /*0024*/ 	.byte	0x04, 0x1c
        /*0026*/ 	.short	(.L_208 - .L_207)


	//   ....[0]....
.L_207:
        /*0028*/ 	.word	0x00000010


	//----- nvinfo : EIATTR_MAX_THREADS
	.align		4
.L_208:
        /*002c*/ 	.byte	0x04, 0x05
        /*002e*/ 	.short	(.L_210 - .L_209)
.L_209:
        /*0030*/ 	.word	0x00000080
        /*0034*/ 	.word	0x00000001
        /*0038*/ 	.word	0x00000001


	//----- nvinfo : EIATTR_CBANK_PARAM_SIZE
	.align		4
.L_210:
        /*003c*/ 	.byte	0x03, 0x19
        /*003e*/ 	.short	0x0418


	//----- nvinfo : EIATTR_PARAM_CBANK
	.align		4
        /*0040*/ 	.byte	0x04, 0x0a
        /*0042*/ 	.short	(.L_212 - .L_211)
	.align		4
.L_211:
        /*0044*/ 	.word	index@(.nv.constant0._ZN7cutlass13device_kernelIN5flash19enable_sm80_to_sm89INS1_16FlashAttnFwdSm80INS1_25CollectiveMainloopFwdSm80ILi4ELi1ELb0EN4cute5tupleIJNS5_1CILi128EEENS7_ILi64EEENS7_ILi96EEEEEELi96ENS_6half_tEfNS_4arch4Sm80ELb1ELb0ELb1ELb1ELb0ELb0ELb1ELb0EEENS1_21CollectiveEpilogueFwdINS6_IJS8_SA_S9_EEENS6_IJNS7_ILi1EEESI_SI_EEESC_SE_Li128ELb1ELb1ELb0ELb0EEENS1_19SingleTileSchedulerILb1ELb0ELb1ELi128EEEEEEEEEvNT_6ParamsE)
        /*0048*/ 	.short	0x0210
        /*004a*/ 	.short	0x0418


	//----- nvinfo : EIATTR_SW_WAR
	.align		4
.L_212:
        /*004c*/ 	.byte	0x04, 0x36
        /*004e*/ 	.short	(.L_214 - .L_213)
.L_213:
        /*0050*/ 	.word	0x00000008
.L_214:


//--------------------- .nv.info._ZN7cutlass13device_kernelIN5flash19enable_sm80_to_sm89INS1_16FlashAttnFwdSm80INS1_25CollectiveMainloopFwdSm80ILi4ELi1ELb0EN4cute5tupleIJNS5_1CILi128EEENS7_ILi64EEENS7_ILi96EEEEEELi96ENS_6half_tEfNS_4arch4Sm80ELb1ELb0ELb1ELb1ELb0ELb1ELb1ELb0EEENS1_21CollectiveEpilogueFwdINS6_IJS8_SA_S9_EEENS6_IJNS7_ILi1EEESI_SI_EEESC_SE_Li128ELb1ELb1ELb0ELb0EEENS1_19SingleTileSchedulerILb1ELb0ELb1ELi128EEEEEEEEEvNT_6ParamsE --------------------------
	.section	.nv.info._ZN7cutlass13device_kernelIN5flash19enable_sm80_to_sm89INS1_16FlashAttnFwdSm80INS1_25CollectiveMainloopFwdSm80ILi4ELi1ELb0EN4cute5tupleIJNS5_1CILi128EEENS7_ILi64EEENS7_ILi96EEEEEELi96ENS_6half_tEfNS_4arch4Sm80ELb1ELb0ELb1ELb1ELb0ELb1ELb1ELb0EEENS1_21CollectiveEpilogueFwdINS6_IJS8_SA_S9_EEENS6_IJNS7_ILi1EEESI_SI_EEESC_SE_Li128ELb1ELb1ELb0ELb0EEENS1_19SingleTileSchedulerILb1ELb0ELb1ELi128EEEEEEEEEvNT_6ParamsE,"",@"SHT_CUDA_INFO"
	.sectionflags	@""
	.align	4


	//----- nvinfo : EIATTR_CUDA_API_VERSION
	.align		4
        /*0000*/ 	.byte	0x04, 0x37
        /*0002*/ 	.short	(.L_216 - .L_215)
.L_215:
        /*0004*/ 	.word	0x00000082


	//----- nvinfo : EIATTR_KPARAM_INFO
	.align		4
.L_216:
        /*0008*/ 	.byte	0x04, 0x17
        /*000a*/ 	.short	(.L_218 - .L_217)
.L_217:
        /*000c*/ 	.word	0x00000000
        /*0010*/ 	.short	0x0000
        /*0012*/ 	.short	0x0000
        /*0014*/ 	.byte	0x00, 0xf0, 0x61, 0x10


	//----- nvinfo : EIATTR_SPARSE_MMA_MASK
	.align		4
.L_218:
        /*0018*/ 	.byte	0x03, 0x50
        /*001a*/ 	.short	0x0000


	//----- nvinfo : EIATTR_MAXREG_COUNT
	.align		4
        /*001c*/ 	.byte	0x03, 0x1b
        /*001e*/ 	.short	0x00ff


	//----- nvinfo : EIATTR_MERCURY_ISA_VERSION
	.align		4
        /*0020*/ 	.byte	0x03, 0x5f
        /*0022*/ 	.short	0x0101


	//----- nvinfo : EIATTR_EXIT_INSTR_OFFSETS
	.align		4
        /*0024*/ 	.byte	0x04, 0x1c
        /*0026*/ 	.short	(.L_220 - .L_219)


	//   ....[0]....
.L_219:
        /*0028*/ 	.word	0x00000010


	//----- nvinfo : EIATTR_MAX_THREADS
	.align		4
.L_220:
        /*002c*/ 	.byte	0x04, 0x05
        /*002e*/ 	.short	(.L_222 - .L_221)
.L_221:
        /*0030*/ 	.word	0x00000080
        /*0034*/ 	.word	0x00000001
        /*0038*/ 	.word	0x00000001


	//----- nvinfo : EIATTR_CBANK_PARAM_SIZE
	.align		4
.L_222:
        /*003c*/ 	.byte	0x03, 0x19
        /*003e*/ 	.short	0x0418


	//----- nvinfo : EIATTR_PARAM_CBANK
	.align		4
        /*0040*/ 	.byte	0x04, 0x0a
        /*0042*/ 	.short	(.L_224 - .L_223)
	.align		4
.L_223:
        /*0044*/ 	.word	index@(.nv.constant0._ZN7cutlass13device_kernelIN5flash19enable_sm80_to_sm89INS1_16FlashAttnFwdSm80INS1_25CollectiveMainloopFwdSm80ILi4ELi1ELb0EN4cute5tupleIJNS5_1CILi128EEENS7_ILi64EEENS7_ILi96EEEEEELi96ENS_6half_tEfNS_4arch4Sm80ELb1ELb0ELb1ELb1ELb0ELb1ELb1ELb0EEENS1_21CollectiveEpilogueFwdINS6_IJS8_SA_S9_EEENS6_IJNS7_ILi1EEESI_SI_EEESC_SE_Li128ELb1ELb1ELb0ELb0EEENS1_19SingleTileSchedulerILb1ELb0ELb1ELi128EEEEEEEEEvNT_6ParamsE)
        /*0048*/ 	.short	0x0210
        /*004a*/ 	.short	0x0418


	//----- nvinfo : EIATTR_SW_WAR
	.align		4
.L_224:
        /*004c*/ 	.byte	0x04, 0x36
        /*004e*/ 	.short	(.L_226 - .L_225)
.L_225:
        /*0050*/ 	.word	0x00000008
.L_226:


//--------------------- .nv.info._ZN7cutlass13device_kernelIN5flash19enable_sm80_to_sm89INS1_16FlashAttnFwdSm80INS1_25CollectiveMainloopFwdSm80ILi4ELi1ELb0EN4cute5tupleIJNS5_1CILi128EEENS7_ILi64EEENS7_ILi96EEEEEELi96ENS_6half_tEfNS_4arch4Sm80ELb0ELb0ELb0ELb0ELb0ELb0ELb1ELb0EEENS1_21CollectiveEpilogueFwdINS6_IJS8_SA_S9_EEENS6_IJNS7_ILi1EEESI_SI_EEESC_SE_Li128ELb0ELb1ELb0ELb0EEENS1_19SingleTileSchedulerILb0ELb0ELb1ELi128EEEEEEEEEvNT_6ParamsE --------------------------
	.section	.nv.info._ZN7cutlass13device_kernelIN5flash19enable_sm80_to_sm89INS1_16FlashAttnFwdSm80INS1_25CollectiveMainloopFwdSm80ILi4ELi1ELb0EN4cute5tupleIJNS5_1CILi128EEENS7_ILi64EEENS7_ILi96EEEEEELi96ENS_6half_tEfNS_4arch4Sm80ELb0ELb0ELb0ELb0ELb0ELb0ELb1ELb0EEENS1_21CollectiveEpilogueFwdINS6_IJS8_SA_S9_EEENS6_IJNS7_ILi1EEESI_SI_EEESC_SE_Li128ELb0ELb1ELb0ELb0EEENS1_19SingleTileSchedulerILb0ELb0ELb1ELi128EEEEEEEEEvNT_6ParamsE,"",@"SHT_CUDA_INFO"
	.sectionflags	@""
	.align	4


	//----- nvinfo : EIATTR_CUDA_API_VERSION
	.align		4
        /*0000*/ 	.byte	0x04, 0x37
        /*0002*/ 	.short	(.L_228 - .L_227)
.L_227:
        /*0004*/ 	.word	0x00000082


	//----- nvinfo : EIATTR_KPARAM_INFO
	.align		4
.L_228:
        /*0008*/ 	.byte	0x04, 0x17
        /*000a*/ 	.short	(.L_230 - .L_229)
.L_229:
        /*000c*/ 	.word	0x00000000
        /*0010*/ 	.short	0x0000
        /*0012*/ 	.short	0x0000
        /*0014*/ 	.byte	0x00, 0xf0, 0x61, 0x10


	//----- nvinfo : EIATTR_SPARSE_MMA_MASK
	.align		4
.L_230:
        /*0018*/ 	.byte	0x03, 0x50
        /*001a*/ 	.short	0x0000


	//----- nvinfo : EIATTR_MAXREG_COUNT
	.align		4
        /*001c*/ 	.byte	0x03, 0x1b
        /*001e*/ 	.short	0x00ff


	//----- nvinfo : EIATTR_MERCURY_ISA_VERSION
	.align		4
        /*0020*/ 	.byte	0x03, 0x5f
        /*0022*/ 	.short	0x0101


	//----- nvinfo : EIATTR_EXIT_INSTR_OFFSETS
	.align		4
        /*0024*/ 	.byte	0x04, 0x1c
        /*0026*/ 	.short	(.L_232 - .L_231)


	//   ....[0]....
.L_231:
        /*0028*/ 	.word	0x00000010


	//----- nvinfo : EIATTR_MAX_THREADS
	.align		4
.L_232:
        /*002c*/ 	.byte	0x04, 0x05
        /*002e*/ 	.short	(.L_234 - .L_233)
.L_233:
        /*0030*/ 	.word	0x00000080
        /*0034*/ 	.word	0x00000001
        /*0038*/ 	.word	0x00000001


	//----- nvinfo : EIATTR_CBANK_PARAM_SIZE
	.align		4
.L_234:
        /*003c*/ 	.byte	0x03, 0x19
        /*003e*/ 	.short	0x0418


	//----- nvinfo : EIATTR_PARAM_CBANK
	.align		4
        /*0040*/ 	.byte	0x04, 0x0a
        /*0042*/ 	.short	(.L_236 - .L_235)
	.align		4
.L_235:
        /*0044*/ 	.word	index@(.nv.constant0._ZN7cutlass13device_kernelIN5flash19enable_sm80_to_sm89INS1_16FlashAttnFwdSm80INS1_25CollectiveMainloopFwdSm80ILi4ELi1ELb0EN4cute5tupleIJNS5_1CILi128EEENS7_ILi64EEENS7_ILi96EEEEEELi96ENS_6half_tEfNS_4arch4Sm80ELb0ELb0ELb0ELb0ELb0ELb0ELb1ELb0EEENS1_21CollectiveEpilogueFwdINS6_IJS8_SA_S9_EEENS6_IJNS7_ILi1EEESI_SI_EEESC_SE_Li128ELb0ELb1ELb0ELb0EEENS1_19SingleTileSchedulerILb0ELb0ELb1ELi128EEEEEEEEEvNT_6ParamsE)
        /*0048*/ 	.short	0x0210
        /*004a*/ 	.short	0x0418


	//----- nvinfo : EIATTR_SW_WAR
	.align		4
.L_236:
        /*004c*/ 	.byte	0x04, 0x36
        /*004e*/ 	.short	(.L_238 - .L_237)
.L_237:
        /*0050*/ 	.word	0x00000008
.L_238:


//--------------------- .nv.info._ZN7cutlass13device_kernelIN5flash19enable_sm80_to_sm89INS1_16FlashAttnFwdSm80INS1_25CollectiveMainloopFwdSm80ILi4ELi1ELb0EN4cute5tupleIJNS5_1CILi128EEENS7_ILi64EEENS7_ILi96EEEEEELi96ENS_6half_tEfNS_4arch4Sm80ELb0ELb0ELb0ELb1ELb0ELb0ELb1ELb0EEENS1_21CollectiveEpilogueFwdINS6_IJS8_SA_S9_EEENS6_IJNS7_ILi1EEESI_SI_EEESC_SE_Li128ELb1ELb1ELb0ELb0EEENS1_19SingleTileSchedulerILb1ELb0ELb1ELi128EEEEEEEEEvNT_6ParamsE --------------------------
	.section	.nv.info._ZN7cutlass13device_kernelIN5flash19enable_sm80_to_sm89INS1_16FlashAttnFwdSm80INS1_25CollectiveMainloopFwdSm80ILi4ELi1ELb0EN4cute5tupleIJNS5_1CILi128EEENS7_ILi64EEENS7_ILi96EEEEEELi96ENS_6half_tEfNS_4arch4Sm80ELb0ELb0ELb0ELb1ELb0ELb0ELb1ELb0EEENS1_21CollectiveEpilogueFwdINS6_IJS8_SA_S9_EEENS6_IJNS7_ILi1EEESI_SI_EEESC_SE_Li128ELb1ELb1ELb0ELb0EEENS1_19SingleTileSchedulerILb1ELb0ELb1ELi128EEEEEEEEEvNT_6ParamsE,"",@"SHT_CUDA_INFO"
	.sectionflags	@""
	.align	4


	//----- nvinfo : EIATTR_CUDA_API_VERSION
	.align		4
        /*0000*/ 	.byte	0x04, 0x37
        /*0002*/ 	.short	(.L_240 - .L_239)
.L_239:
        /*0004*/ 	.word	0x00000082


	//----- nvinfo : EIATTR_KPARAM_INFO
	.align		4
.L_240:
        /*0008*/ 	.byte	0x04, 0x17
        /*000a*/ 	.short	(.L_242 - .L_241)
.L_241:
        /*000c*/ 	.word	0x00000000
        /*0010*/ 	.short	0x0000
        /*0012*/ 	.short	0x0000
        /*0014*/ 	.byte	0x00, 0xf0, 0x61, 0x10


	//----- nvinfo : EIATTR_SPARSE_MMA_MASK
	.align		4
.L_242:
        /*0018*/ 	.byte	0x03, 0x50
        /*001a*/ 	.short	0x0000


	//----- nvinfo : EIATTR_MAXREG_COUNT
	.align		4
        /*001c*/ 	.byte	0x03, 0x1b
        /*001e*/ 	.short	0x00ff


	//----- nvinfo : EIATTR_MERCURY_ISA_VERSION
	.align		4
        /*0020*/ 	.byte	0x03, 0x5f
        /*0022*/ 	.short	0x0101


	//----- nvinfo : EIATTR_EXIT_INSTR_OFFSETS
	.align		4
        /*0024*/ 	.byte	0x04, 0x1c
        /*0026*/ 	.short	(.L_244 - .L_243)


	//   ....[0]....
.L_243:
        /*0028*/ 	.word	0x00000010


	//----- nvinfo : EIATTR_MAX_THREADS
	.align		4
.L_244:
        /*002c*/ 	.byte	0x04, 0x05
        /*002e*/ 	.short	(.L_246 - .L_245)
.L_245:
        /*0030*/ 	.word	0x00000080
        /*0034*/ 	.word	0x00000001
        /*0038*/ 	.word	0x00000001


	//----- nvinfo : EIATTR_CBANK_PARAM_SIZE
	.align		4
.L_246:
        /*003c*/ 	.byte	0x03, 0x19
        /*003e*/ 	.short	0x0418


	//----- nvinfo : EIATTR_PARAM_CBANK
	.align		4
        /*0040*/ 	.byte	0x04, 0x0a
        /*0042*/ 	.short	(.L_248 - .L_247)
	.align		4
.L_247:
        /*0044*/ 	.word	index@(.nv.constant0._ZN7cutlass13device_kernelIN5flash19enable_sm80_to_sm89INS1_16FlashAttnFwdSm80INS1_25CollectiveMainloopFwdSm80ILi4ELi1ELb0EN4cute5tupleIJNS5_1CILi128EEENS7_ILi64EEENS7_ILi96EEEEEELi96ENS_6half_tEfNS_4arch4Sm80ELb0ELb0ELb0ELb1ELb0ELb0ELb1ELb0EEENS1_21CollectiveEpilogueFwdINS6_IJS8_SA_S9_EEENS6_IJNS7_ILi1EEESI_SI_EEESC_SE_Li128ELb1ELb1ELb0ELb0EEENS1_19SingleTileSchedulerILb1ELb0ELb1ELi128EEEEEEEEEvNT_6ParamsE)
        /*0048*/ 	.short	0x0210
        /*004a*/ 	.short	0x0418


	//----- nvinfo : EIATTR_SW_WAR
	.align		4
.L_248:
        /*004c*/ 	.byte	0x04, 0x36
        /*004e*/ 	.short	(.L_250 - .L_249)
.L_249:
        /*0050*/ 	.word	0x00000008
.L_250:


//--------------------- .nv.info._ZN7cutlass13device_kernelIN5flash19enable_sm80_to_sm89INS1_16FlashAttnFwdSm80INS1_25CollectiveMainloopFwdSm80ILi4ELi1ELb0EN4cute5tupleIJNS5_1CILi128EEENS7_ILi64EEENS7_ILi96EEEEEELi96ENS_6half_tEfNS_4arch4Sm80ELb0ELb0ELb0ELb1ELb0ELb1ELb1ELb0EEENS1_21CollectiveEpilogueFwdINS6_IJS8_SA_S9_EEENS6_IJNS7_ILi1EEESI_SI_EEESC_SE_Li128ELb1ELb1ELb0ELb0EEENS1_19SingleTileSchedulerILb1ELb0ELb1ELi128EEEEEEEEEvNT_6ParamsE --------------------------
	.section	.nv.info._ZN7cutlass13device_kernelIN5flash19enable_sm80_to_sm89INS1_16FlashAttnFwdSm80INS1_25CollectiveMainloopFwdSm80ILi4ELi1ELb0EN4cute5tupleIJNS5_1CILi128EEENS7_ILi64EEENS7_ILi96EEEEEELi96ENS_6half_tEfNS_4arch4Sm80ELb0ELb0ELb0ELb1ELb0ELb1ELb1ELb0EEENS1_21CollectiveEpilogueFwdINS6_IJS8_SA_S9_EEENS6_IJNS7_ILi1EEESI_SI_EEESC_SE_Li128ELb1ELb1ELb0ELb0EEENS1_19SingleTileSchedulerILb1ELb0ELb1ELi128EEEEEEEEEvNT_6ParamsE,"",@"SHT_CUDA_INFO"
	.sectionflags	@""
	.align	4


	//----- nvinfo : EIATTR_CUDA_API_VERSION
	.align		4
        /*0000*/ 	.byte	0x04, 0x37
        /*0002*/ 	.short	(.L_252 - .L_251)
.L_251:
        /*0004*/ 	.word	0x00000082


	//----- nvinfo : EIATTR_KPARAM_INFO
	.align		4
.L_252:
        /*0008*/ 	.byte	0x04, 0x17
        /*000a*/ 	.short	(.L_254 - .L_253)
.L_253:
        /*000c*/ 	.word	0x00000000
        /*0010*/ 	.short	0x0000
        /*0012*/ 	.short	0x0000
        /*0014*/ 	.byte	0x00, 0xf0, 0x61, 0x10


	//----- nvinfo : EIATTR_SPARSE_MMA_MASK
	.align		4
.L_254:
        /*0018*/ 	.byte	0x03, 0x50
        /*001a*/ 	.short	0x0000


	//----- nvinfo : EIATTR_MAXREG_COUNT
	.align		4
        /*001c*/ 	.byte	0x03, 0x1b
        /*001e*/ 	.short	0x00ff


	//----- nvinfo : EIATTR_MERCURY_ISA_VERSION
	.align		4
        /*0020*/ 	.byte	0x03, 0x5f
        /*0022*/ 	.short	0x0101


	//----- nvinfo : EIATTR_EXIT_INSTR_OFFSETS
	.align		4
        /*0024*/ 	.byte	0x04, 0x1c
        /*0026*/ 	.short	(.L_256 - .L_255)


	//   ....[0]....
.L_255:
        /*0028*/ 	.word	0x00000010


	//----- nvinfo : EIATTR_MAX_THREADS
	.align		4
.L_256:
        /*002c*/ 	.byte	0x04, 0x05
        /*002e*/ 	.short	(.L_258 - .L_257)
.L_257:
        /*0030*/ 	.word	0x00000080
        /*0034*/ 	.word	0x00000001
        /*0038*/ 	.word	0x00000001


	//----- nvinfo : EIATTR_CBANK_PARAM_SIZE
	.align		4
.L_258:
        /*003c*/ 	.byte	0x03, 0x19
        /*003e*/ 	.short	0x0418


	//----- nvinfo : EIATTR_PARAM_CBANK
	.align		4
        /*0040*/ 	.byte	0x04, 0x0a
        /*0042*/ 	.short	(.L_260 - .L_259)
	.align		4
.L_259:
        /*0044*/ 	.word	index@(.nv.constant0._ZN7cutlass13device_kernelIN5flash19enable_sm80_to_sm89INS1_16FlashAttnFwdSm80INS1_25CollectiveMainloopFwdSm80ILi4ELi1ELb0EN4cute5tupleIJNS5_1CILi128EEENS7_ILi64EEENS7_ILi96EEEEEELi96ENS_6half_tEfNS_4arch4Sm80ELb0ELb0ELb0ELb1ELb0ELb1ELb1ELb0EEENS1_21CollectiveEpilogueFwdINS6_IJS8_SA_S9_EEENS6_IJNS7_ILi1EEESI_SI_EEESC_SE_Li128ELb1ELb1ELb0ELb0EEENS1_19SingleTileSchedulerILb1ELb0ELb1ELi128EEEEEEEEEvNT_6ParamsE)
        /*0048*/ 	.short	0x0210
        /*004a*/ 	.short	0x0418


	//----- nvinfo : EIATTR_SW_WAR
	.align		4
.L_260:
        /*004c*/ 	.byte	0x04, 0x36
        /*004e*/ 	.short	(.L_262 - .L_261)
.L_261:
        /*0050*/ 	.word	0x00000008
.L_262:


//--------------------- .nv.info._ZN7cutlass13device_kernelIN5flash19enable_sm80_to_sm89INS1_16FlashAttnFwdSm80INS1_25CollectiveMainloopFwdSm80ILi4ELi1ELb0EN4cute5tupleIJNS5_1CILi128EEENS7_ILi48EEENS7_ILi96EEEEEELi96ENS_6half_tEfNS_4arch4Sm80ELb0ELb1ELb0ELb0ELb0ELb0ELb1ELb0EEENS1_21CollectiveEpilogueFwdINS6_IJS8_SA_S9_EEENS6_IJNS7_ILi1EEESI_SI_EEESC_SE_Li128ELb0ELb1ELb0ELb0EEENS1_19SingleTileSchedulerILb0ELb0ELb1ELi128EEEEEEEEEvNT_6ParamsE --------------------------
	.section	.nv.info._ZN7cutlass13device_kernelIN5flash19enable_sm80_to_sm89INS1_16FlashAttnFwdSm80INS1_25CollectiveMainloopFwdSm80ILi4ELi1ELb0EN4cute5tupleIJNS5_1CILi128EEENS7_ILi48EEENS7_ILi96EEEEEELi96ENS_6half_tEfNS_4arch4Sm80ELb0ELb1ELb0ELb0ELb0ELb0ELb1ELb0EEENS1_21CollectiveEpilogueFwdINS6_IJS8_SA_S9_EEENS6_IJNS7_ILi1EEESI_SI_EEESC_SE_Li128ELb0ELb1ELb0ELb0EEENS1_19SingleTileSchedulerILb0ELb0ELb1ELi128EEEEEEEEEvNT_6ParamsE,"",@"SHT_CUDA_INFO"
	.sectionflags	@""
	.align	4


	//----- nvinfo : EIATTR_CUDA_API_VERSION
	.align		4
        /*0000*/ 	.byte	0x04, 0x37
        /*0002*/ 	.short	(.L_264 - .L_263)
.L_263:
        /*0004*/ 	.word	0x00000082


	//----- nvinfo : EIATTR_KPARAM_INFO
	.align		4
.L_264:
        /*0008*/ 	.byte	0x04, 0x17
        /*000a*/ 	.short	(.L_266 - .L_265)
.L_265:
        /*000c*/ 	.word	0x00000000
        /*0010*/ 	.short	0x0000
        /*0012*/ 	.short	0x0000
        /*0014*/ 	.byte	0x00, 0xf0, 0x61, 0x10


	//----- nvinfo : EIATTR_SPARSE_MMA_MASK
	.align		4
.L_266:
        /*0018*/ 	.byte	0x03, 0x50
        /*001a*/ 	.short	0x0000


	//----- nvinfo : EIATTR_MAXREG_COUNT
	.align		4
        /*001c*/ 	.byte	0x03, 0x1b
        /*001e*/ 	.short	0x00ff


	//----- nvinfo : EIATTR_MERCURY_ISA_VERSION
	.align		4
        /*0020*/ 	.byte	0x03, 0x5f
        /*0022*/ 	.short	0x0101


	//----- nvinfo : EIATTR_EXIT_INSTR_OFFSETS
	.align		4
        /*0024*/ 	.byte	0x04, 0x1c
        /*0026*/ 	.short	(.L_268 - .L_267)


	//   ....[0]....
.L_267:
        /*0028*/ 	.word	0x00000010


	//----- nvinfo : EIATTR_MAX_THREADS
	.align		4
.L_268:
        /*002c*/ 	.byte	0x04, 0x05
        /*002e*/ 	.short	(.L_270 - .L_269)
.L_269:
        /*0030*/ 	.word	0x00000080
        /*0034*/ 	.word	0x00000001
        /*0038*/ 	.word	0x00000001


	//----- nvinfo : EIATTR_CBANK_PARAM_SIZE
	.align		4
.L_270:
        /*003c*/ 	.byte	0x03, 0x19
        /*003e*/ 	.short	0x0418


	//----- nvinfo : EIATTR_PARAM_CBANK
	.align		4
        /*0040*/ 	.byte	0x04, 0x0a
        /*0042*/ 	.short	(.L_272 - .L_271)
	.align		4
.L_271:
        /*0044*/ 	.word	index@(.nv.constant0._ZN7cutlass13device_kernelIN5flash19enable_sm80_to_sm89INS1_16FlashAttnFwdSm80INS1_25CollectiveMainloopFwdSm80ILi4ELi1ELb0EN4cute5tupleIJNS5_1CILi128EEENS7_ILi48EEENS7_ILi96EEEEEELi96ENS_6half_tEfNS_4arch4Sm80ELb0ELb1ELb0ELb0ELb0ELb0ELb1ELb0EEENS1_21CollectiveEpilogueFwdINS6_IJS8_SA_S9_EEENS6_IJNS7_ILi1EEESI_SI_EEESC_SE_Li128ELb0ELb1ELb0ELb0EEENS1_19SingleTileSchedulerILb0ELb0ELb1ELi128EEEEEEEEEvNT_6ParamsE)
        /*0048*/ 	.short	0x0210
        /*004a*/ 	.short	0x0418


	//----- nvinfo : EIATTR_SW_WAR
	.align		4
.L_272:
        /*004c*/ 	.byte	0x04, 0x36
        /*004e*/ 	.short	(.L_274 - .L_273)
.L_273:
        /*0050*/ 	.word	0x00000008
.L_274:


//--------------------- .nv.info._ZN7cutlass13device_kernelIN5flash19enable_sm80_to_sm89INS1_16FlashAttnFwdSm80INS1_25CollectiveMainloopFwdSm80ILi4ELi1ELb0EN4cute5tupleIJNS5_1CILi128EEENS7_ILi48EEENS7_ILi96EEEEEELi96ENS_6half_tEfNS_4arch4Sm80ELb0ELb1ELb0ELb1ELb0ELb0ELb1ELb0EEENS1_21CollectiveEpilogueFwdINS6_IJS8_SA_S9_EEENS6_IJNS7_ILi1EEESI_SI_EEESC_SE_Li128ELb1ELb1ELb0ELb0EEENS1_19SingleTileSchedulerILb1ELb0ELb1ELi128EEEEEEEEEvNT_6ParamsE --------------------------
	.section	.nv.info._ZN7cutlass13device_kernelIN5flash19enable_sm80_to_sm89INS1_16FlashAttnFwdSm80INS1_25CollectiveMainloopFwdSm80ILi4ELi1ELb0EN4cute5tupleIJNS5_1CILi128EEENS7_ILi48EEENS7_ILi96EEEEEELi96ENS_6half_tEfNS_4arch4Sm80ELb0ELb1ELb0ELb1ELb0ELb0ELb1ELb0EEENS1_21CollectiveEpilogueFwdINS6_IJS8_SA_S9_EEENS6_IJNS7_ILi1EEESI_SI_EEESC_SE_Li128ELb1ELb1ELb0ELb0EEENS1_19SingleTileSchedulerILb1ELb0ELb1ELi128EEEEEEEEEvNT_6ParamsE,"",@"SHT_CUDA_INFO"
	.sectionflags	@""
	.align	4


	//----- nvinfo : EIATTR_CUDA_API_VERSION
	.align		4
        /*0000*/ 	.byte	0x04, 0x37
        /*0002*/ 	.short	(.L_276 - .L_275)
.L_275:
        /*0004*/ 	.word	0x00000082


	//----- nvinfo : EIATTR_KPARAM_INFO
	.align		4
.L_276:
        /*0008*/ 	.byte	0x04, 0x17
        /*000a*/ 	.short	(.L_278 - .L_277)
.L_277:
        /*000c*/ 	.word	0x00000000
        /*0010*/ 	.short	0x0000
        /*0012*/ 	.short	0x0000
        /*0014*/ 	.byte	0x00, 0xf0, 0x61, 0x10


	//----- nvinfo : EIATTR_SPARSE_MMA_MASK
	.align		4
.L_278:
        /*0018*/ 	.byte	0x03, 0x50
        /*001a*/ 	.short	0x0000


	//----- nvinfo : EIATTR_MAXREG_COUNT
	.align		4
        /*001c*/ 	.byte	0x03, 0x1b
        /*001e*/ 	.short	0x00ff


	//----- nvinfo : EIATTR_MERCURY_ISA_VERSION
	.align		4
        /*0020*/ 	.byte	0x03, 0x5f
        /*0022*/ 	.short	0x0101


	//----- nvinfo : EIATTR_EXIT_INSTR_OFFSETS
	.align		4
        /*0024*/ 	.byte	0x04, 0x1c
        /*0026*/ 	.short	(.L_280 - .L_279)


	//   ....[0]....
.L_279:
        /*0028*/ 	.word	0x00000010


	//----- nvinfo : EIATTR_MAX_THREADS
	.align		4
.L_280:
        /*002c*/ 	.byte	0x04, 0x05
        /*002e*/ 	.short	(.L_282 - .L_281)
.L_281:
        /*0030*/ 	.word	0x00000080
        /*0034*/ 	.word	0x00000001
        /*0038*/ 	.word	0x00000001


	//----- nvinfo : EIATTR_CBANK_PARAM_SIZE
	.align		4
.L_282:
        /*003c*/ 	.byte	0x03, 0x19
        /*003e*/ 	.short	0x0418


	//----- nvinfo : EIATTR_PARAM_CBANK
	.align		4
        /*0040*/ 	.byte	0x04, 0x0a
        /*0042*/ 	.short	(.L_284 - .L_283)
	.align		4
.L_283:
        /*0044*/ 	.word	index@(.nv.constant0._ZN7cutlass13device_kernelIN5flash19enable_sm80_to_sm89INS1_16FlashAttnFwdSm80INS1_25CollectiveMainloopFwdSm80ILi4ELi1ELb0EN4cute5tupleIJNS5_1CILi128EEENS7_ILi48EEENS7_ILi96EEEEEELi96ENS_6half_tEfNS_4arch4Sm80ELb0ELb1ELb0ELb1ELb0ELb0ELb1ELb0EEENS1_21CollectiveEpilogueFwdINS6_IJS8_SA_S9_EEENS6_IJNS7_ILi1EEESI_SI_EEESC_SE_Li128ELb1ELb1ELb0ELb0EEENS1_19SingleTileSchedulerILb1ELb0ELb1ELi128EEEEEEEEEvNT_6ParamsE)
        /*0048*/ 	.short	0x0210
        /*004a*/ 	.short	0x0418


	//----- nvinfo : EIATTR_SW_WAR
	.align		4
.L_284:
        /*004c*/ 	.byte	0x04, 0x36
        /*004e*/ 	.short	(.L_286 - .L_285)
.L_285:
        /*0050*/ 	.word	0x00000008
.L_286:


//--------------------- .nv.info._ZN7cutlass13device_kernelIN5flash19enable_sm80_to_sm89INS1_16FlashAttnFwdSm80INS1_25CollectiveMainloopFwdSm80ILi4ELi1ELb0EN4cute5tupleIJNS5_1CILi128EEENS7_ILi48EEENS7_ILi96EEEEEELi96ENS_6half_tEfNS_4arch4Sm80ELb0ELb1ELb0ELb1ELb0ELb1ELb1ELb0EEENS1_21CollectiveEpilogueFwdINS6_IJS8_SA_S9_EEENS6_IJNS7_ILi1EEESI_SI_EEESC_SE_Li128ELb1ELb1ELb0ELb0EEENS1_19SingleTileSchedulerILb1ELb0ELb1ELi128EEEEEEEEEvNT_6ParamsE --------------------------
	.section	.nv.info._ZN7cutlass13device_kernelIN5flash19enable_sm80_to_sm89INS1_16FlashAttnFwdSm80INS1_25CollectiveMainloopFwdSm80ILi4ELi1ELb0EN4cute5tupleIJNS5_1CILi128EEENS7_ILi48EEENS7_ILi96EEEEEELi96ENS_6half_tEfNS_4arch4Sm80ELb0ELb1ELb0ELb1ELb0ELb1ELb1ELb0EEENS1_21CollectiveEpilogueFwdINS6_IJS8_SA_S9_EEENS6_IJNS7_ILi1EEESI_SI_EEESC_SE_Li128ELb1ELb1ELb0ELb0EEENS1_19SingleTileSchedulerILb1ELb0ELb1ELi128EEEEEEEEEvNT_6ParamsE,"",@"SHT_CUDA_INFO"
	.sectionflags	@""
	.align	4


	//----- nvinfo : EIATTR_CUDA_API_VERSION
	.align		4
        /*0000*/ 	.byte	0x04, 0x37
        /*0002*/ 	.short	(.L_288 - .L_287)
.L_287:
        /*0004*/ 	.word	0x00000082


	//----- nvinfo : EIATTR_KPARAM_INFO
	.align		4
.L_288:
        /*0008*/ 	.byte	0x04, 0x17
        /*000a*/ 	.short	(.L_290 - .L_289)
.L_289:
        /*000c*/ 	.word	0x00000000
        /*0010*/ 	.short	0x0000
        /*0012*/ 	.short	0x0000
        /*0014*/ 	.byte	0x00, 0xf0, 0x61, 0x10


	//----- nvinfo : EIATTR_SPARSE_MMA_MASK
	.align		4
.L_290:
        /*0018*/ 	.byte	0x03, 0x50
        /*001a*/ 	.short	0x0000


	//----- nvinfo : EIATTR_MAXREG_COUNT
	.align		4
        /*001c*/ 	.byte	0x03, 0x1b
        /*001e*/ 	.short	0x00ff


	//----- nvinfo : EIATTR_MERCURY_ISA_VERSION
	.align		4
        /*0020*/ 	.byte	0x03, 0x5f
        /*0022*/ 	.short	0x0101


	//----- nvinfo : EIATTR_EXIT_INSTR_OFFSETS
	.align		4
        /*0024*/ 	.byte	0x04, 0x1c
        /*0026*/ 	.short	(.L_292 - .L_291)


	//   ....[0]....
.L_291:
        /*0028*/ 	.word	0x00000010


	//----- nvinfo : EIATTR_MAX_THREADS
	.align		4
.L_292:
        /*002c*/ 	.byte	0x04, 0x05
        /*002e*/ 	.short	(.L_294 - .L_293)
.L_293:
        /*0030*/ 	.word	0x00000080
        /*0034*/ 	.word	0x00000001
        /*0038*/ 	.word	0x00000001


	//----- nvinfo : EIATTR_CBANK_PARAM_SIZE
	.align		4
.L_294:
        /*003c*/ 	.byte	0x03, 0x19
        /*003e*/ 	.short	0x0418


	//----- nvinfo : EIATTR_PARAM_CBANK
	.align		4
        /*0040*/ 	.byte	0x04, 0x0a
        /*0042*/ 	.short	(.L_296 - .L_295)
	.align		4
.L_295:
        /*0044*/ 	.word	index@(.nv.constant0._ZN7cutlass13device_kernelIN5flash19enable_sm80_to_sm89INS1_16FlashAttnFwdSm80INS1_25CollectiveMainloopFwdSm80ILi4ELi1ELb0EN4cute5tupleIJNS5_1CILi128EEENS7_ILi48EEENS7_ILi96EEEEEELi96ENS_6half_tEfNS_4arch4Sm80ELb0ELb1ELb0ELb1ELb0ELb1ELb1ELb0EEENS1_21CollectiveEpilogueFwdINS6_IJS8_SA_S9_EEENS6_IJNS7_ILi1EEESI_SI_EEESC_SE_Li128ELb1ELb1ELb0ELb0EEENS1_19SingleTileSchedulerILb1ELb0ELb1ELi128EEEEEEEEEvNT_6ParamsE)
        /*0048*/ 	.short	0x0210
        /*004a*/ 	.short	0x0418


	//----- nvinfo : EIATTR_SW_WAR
	.align		4
.L_296:
        /*004c*/ 	.byte	0x04, 0x36
        /*004e*/ 	.short	(.L_298 - .L_297)
.L_297:
        /*0050*/ 	.word	0x00000008
.L_298:


//--------------------- .nv.info._ZN7cutlass13device_kernelIN5flash19enable_sm80_to_sm89INS1_16FlashAttnFwdSm80INS1_25CollectiveMainloopFwdSm80ILi4ELi1ELb0EN4cute5tupleIJNS5_1CILi128EEENS7_ILi64EEENS7_ILi96EEEEEELi96ENS_6half_tEfNS_4arch4Sm80ELb1ELb0ELb0ELb0ELb0ELb0ELb1ELb0EEENS1_21CollectiveEpilogueFwdINS6_IJS8_SA_S9_EEENS6_IJNS7_ILi1EEESI_SI_EEESC_SE_Li128ELb0ELb1ELb0ELb0EEENS1_30DynamicPersistentTileSchedulerILi128ELi128ELb0ELb1ELb0EEEEEEEEEvNT_6ParamsE --------------------------
	.section	.nv.info._ZN7cutlass13device_kernelIN5flash19enable_sm80_to_sm89INS1_16FlashAttnFwdSm80INS1_25CollectiveMainloopFwdSm80ILi4ELi1ELb0EN4cute5tupleIJNS5_1CILi128EEENS7_ILi64EEENS7_ILi96EEEEEELi96ENS_6half_tEfNS_4arch4Sm80ELb1ELb0ELb0ELb0ELb0ELb0ELb1ELb0EEENS1_21CollectiveEpilogueFwdINS6_IJS8_SA_S9_EEENS6_IJNS7_ILi1EEESI_SI_EEESC_SE_Li128ELb0ELb1ELb0ELb0EEENS1_30DynamicPersistentTileSchedulerILi128ELi128ELb0ELb1ELb0EEEEEEEEEvNT_6ParamsE,"",@"SHT_CUDA_INFO"
	.sectionflags	@""
	.align	4


	//----- nvinfo : EIATTR_CUDA_API_VERSION
	.align		4
        /*0000*/ 	.byte	0x04, 0x37
        /*0002*/ 	.short	(.L_300 - .L_299)
.L_299:
        /*0004*/ 	.word	0x00000082


	//----- nvinfo : EIATTR_KPARAM_INFO
	.align		4
.L_300:
        /*0008*/ 	.byte	0x04, 0x17
        /*000a*/ 	.short	(.L_302 - .L_301)
.L_301:
        /*000c*/ 	.word	0x00000000
        /*0010*/ 	.short	0x0000
        /*0012*/ 	.short	0x0000
        /*0014*/ 	.byte	0x00, 0xf0, 0xa1, 0x10


	//----- nvinfo : EIATTR_SPARSE_MMA_MASK
	.align		4
.L_302:
        /*0018*/ 	.byte	0x03, 0x50
        /*001a*/ 	.short	0x0000


	//----- nvinfo : EIATTR_MAXREG_COUNT
	.align		4
        /*001c*/ 	.byte	0x03, 0x1b
        /*001e*/ 	.short	0x00ff


	//----- nvinfo : EIATTR_MERCURY_ISA_VERSION
	.align		4
        /*0020*/ 	.byte	0x03, 0x5f
        /*0022*/ 	.short	0x0101


	//----- nvinfo : EIATTR_EXIT_INSTR_OFFSETS
	.align		4
        /*0024*/ 	.byte	0x04, 0x1c
        /*0026*/ 	.short	(.L_304 - .L_303)


	//   ....[0]....
.L_303:
        /*0028*/ 	.word	0x00000010


	//----- nvinfo : EIATTR_MAX_THREADS
	.align		4
.L_304:
        /*002c*/ 	.byte	0x04, 0x05
        /*002e*/ 	.short	(.L_306 - .L_305)
.L_305:
        /*0030*/ 	.word	0x00000080
        /*0034*/ 	.word	0x00000001
        /*0038*/ 	.word	0x00000001


	//----- nvinfo : EIATTR_CBANK_PARAM_SIZE
	.align		4
.L_306:
        /*003c*/ 	.byte	0x03, 0x19
        /*003e*/ 	.short	0x0428


	//----- nvinfo : EIATTR_PARAM_CBANK
	.align		4
        /*0040*/ 	.byte	0x04, 0x0a
        /*0042*/ 	.short	(.L_308 - .L_307)
	.align		4
.L_307:
        /*0044*/ 	.word	index@(.nv.constant0._ZN7cutlass13device_kernelIN5flash19enable_sm80_to_sm89INS1_16FlashAttnFwdSm80INS1_25CollectiveMainloopFwdSm80ILi4ELi1ELb0EN4cute5tupleIJNS5_1CILi128EEENS7_ILi64EEENS7_ILi96EEEEEELi96ENS_6half_tEfNS_4arch4Sm80ELb1ELb0ELb0ELb0ELb0ELb0ELb1ELb0EEENS1_21CollectiveEpilogueFwdINS6_IJS8_SA_S9_EEENS6_IJNS7_ILi1EEESI_SI_EEESC_SE_Li128ELb0ELb1ELb0ELb0EEENS1_30DynamicPersistentTileSchedulerILi128ELi128ELb0ELb1ELb0EEEEEEEEEvNT_6ParamsE)
        /*0048*/ 	.short	0x0210
        /*004a*/ 	.short	0x0428


	//----- nvinfo : EIATTR_SW_WAR
	.align		4
.L_308:
        /*004c*/ 	.byte	0x04, 0x36
        /*004e*/ 	.short	(.L_310 - .L_309)
.L_309:
        /*0050*/ 	.word	0x00000008
.L_310:


//--------------------- .nv.info._ZN7cutlass13device_kernelIN5flash19enable_sm80_to_sm89INS1_16FlashAttnFwdSm80INS1_25CollectiveMainloopFwdSm80ILi4ELi1ELb0EN4cute5tupleIJNS5_1CILi128EEENS7_ILi64EEENS7_ILi96EEEEEELi96ENS_6half_tEfNS_4arch4Sm80ELb1ELb0ELb0ELb1ELb0ELb0ELb1ELb0EEENS1_21CollectiveEpilogueFwdINS6_IJS8_SA_S9_EEENS6_IJNS7_ILi1EEESI_SI_EEESC_SE_Li128ELb1ELb1ELb0ELb0EEENS1_19SingleTileSchedulerILb1ELb0ELb1ELi128EEEEEEEEEvNT_6ParamsE --------------------------
	.section	.nv.info._ZN7cutlass13device_kernelIN5flash19enable_sm80_to_sm89INS1_16FlashAttnFwdSm80INS1_25CollectiveMainloopFwdSm80ILi4ELi1ELb0EN4cute5tupleIJNS5_1CILi128EEENS7_ILi64EEENS7_ILi96EEEEEELi96ENS_6half_tEfNS_4arch4Sm80ELb1ELb0ELb0ELb1ELb0ELb0ELb1ELb0EEENS1_21CollectiveEpilogueFwdINS6_IJS8_SA_S9_EEENS6_IJNS7_ILi1EEESI_SI_EEESC_SE_Li128ELb1ELb1ELb0ELb0EEENS1_19SingleTileSchedulerILb1ELb0ELb1ELi128EEEEEEEEEvNT_6ParamsE,"",@"SHT_CUDA_INFO"
	.sectionflags	@""
	.align	4


	//----- nvinfo : EIATTR_CUDA_API_VERSION
	.align		4
        /*0000*/ 	.byte	0x04, 0x37
        /*0002*/ 	.short	(.L_312 - .L_311)
.L_311:
        /*0004*/ 	.word	0x00000082


	//----- nvinfo : EIATTR_KPARAM_INFO
	.align		4
.L_312:
        /*0008*/ 	.byte	0x04, 0x17
        /*000a*/ 	.short	(.L_314 - .L_313)
.L_313:
        /*000c*/ 	.word	0x00000000
        /*0010*/ 	.short	0x0000
        /*0012*/ 	.short	0x0000
        /*0014*/ 	.byte	0x00, 0xf0, 0x61, 0x10


	//----- nvinfo : EIATTR_SPARSE_MMA_MASK
	.align		4
.L_314:
        /*0018*/ 	.byte	0x03, 0x50
        /*001a*/ 	.short	0x0000


	//----- nvinfo : EIATTR_MAXREG_COUNT
	.align		4
        /*001c*/ 	.byte	0x03, 0x1b
        /*001e*/ 	.short	0x00ff


	//----- nvinfo : EIATTR_MERCURY_ISA_VERSION
	.align		4
        /*0020*/ 	.byte	0x03, 0x5f
        /*0022*/ 	.short	0x0101


	//----- nvinfo : EIATTR_EXIT_INSTR_OFFSETS
	.align		4
        /*0024*/ 	.byte	0x04, 0x1c
        /*0026*/ 	.short	(.L_316 - .L_315)


	//   ....[0]....
.L_315:
        /*0028*/ 	.word	0x00000010


	//----- nvinfo : EIATTR_MAX_THREADS
	.align		4
.L_316:
        /*002c*/ 	.byte	0x04, 0x05
        /*002e*/ 	.short	(.L_318 - .L_317)
.L_317:
        /*0030*/ 	.word	0x00000080
        /*0034*/ 	.word	0x00000001
        /*0038*/ 	.word	0x00000001


	//----- nvinfo : EIATTR_CBANK_PARAM_SIZE
	.align		4
.L_318:
        /*003c*/ 	.byte	0x03, 0x19
        /*003e*/ 	.short	0x0418


	//----- nvinfo : EIATTR_PARAM_CBANK
	.align		4
        /*0040*/ 	.byte	0x04, 0x0a
        /*0042*/ 	.short	(.L_320 - .L_319)
	.align		4
.L_319:
        /*0044*/ 	.word	index@(.nv.constant0._ZN7cutlass13device_kernelIN5flash19enable_sm80_to_sm89INS1_16FlashAttnFwdSm80INS1_25CollectiveMainloopFwdSm80ILi4ELi1ELb0EN4cute5tupleIJNS5_1CILi128EEENS7_ILi64EEENS7_ILi96EEEEEELi96ENS_6half_tEfNS_4arch4Sm80ELb1ELb0ELb0ELb1ELb0ELb0ELb1ELb0EEENS1_21CollectiveEpilogueFwdINS6_IJS8_SA_S9_EEENS6_IJNS7_ILi1EEESI_SI_EEESC_SE_Li128ELb1ELb1ELb0ELb0EEENS1_19SingleTileSchedulerILb1ELb0ELb1ELi128EEEEEEEEEvNT_6ParamsE)
        /*0048*/ 	.short	0x0210
        /*004a*/ 	.short	0x0418


	//----- nvinfo : EIATTR_SW_WAR
	.align		4
.L_320:
        /*004c*/ 	.byte	0x04, 0x36
        /*004e*/ 	.short	(.L_322 - .L_321)
.L_321:
        /*0050*/ 	.word	0x00000008
.L_322:


//--------------------- .nv.info._ZN7cutlass13device_kernelIN5flash19enable_sm80_to_sm89INS1_16FlashAttnFwdSm80INS1_25CollectiveMainloopFwdSm80ILi4ELi1ELb0EN4cute5tupleIJNS5_1CILi128EEENS7_ILi64EEENS7_ILi96EEEEEELi96ENS_6half_tEfNS_4arch4Sm80ELb1ELb0ELb0ELb1ELb0ELb1ELb1ELb0EEENS1_21CollectiveEpilogueFwdINS6_IJS8_SA_S9_EEENS6_IJNS7_ILi1EEESI_SI_EEESC_SE_Li128ELb1ELb1ELb0ELb0EEENS1_19SingleTileSchedulerILb1ELb0ELb1ELi128EEEEEEEEEvNT_6ParamsE --------------------------
	.section	.nv.info._ZN7cutlass13device_kernelIN5flash19enable_sm80_to_sm89INS1_16FlashAttnFwdSm80INS1_25CollectiveMainloopFwdSm80ILi4ELi1ELb0EN4cute5tupleIJNS5_1CILi128EEENS7_ILi64EEENS7_ILi96EEEEEELi96ENS_6half_tEfNS_4arch4Sm80ELb1ELb0ELb0ELb1ELb0ELb1ELb1ELb0EEENS1_21CollectiveEpilogueFwdINS6_IJS8_SA_S9_EEENS6_IJNS7_ILi1EEESI_SI_EEESC_SE_Li128ELb1ELb1ELb0ELb0EEENS1_19SingleTileSchedulerILb1ELb0ELb1ELi128EEEEEEEEEvNT_6ParamsE,"",@"SHT_CUDA_INFO"
	.sectionflags	@""
	.align	4


	//----- nvinfo : EIATTR_CUDA_API_VERSION
	.align		4
        /*0000*/ 	.byte	0x04, 0x37
        /*0002*/ 	.short	(.L_324 - .L_323)
.L_323:
        /*0004*/ 	.word	0x00000082


	//----- nvinfo : EIATTR_KPARAM_INFO
	.align		4
.L_324:
        /*0008*/ 	.byte	0x04, 0x17
        /*000a*/ 	.short	(.L_326 - .L_325)
.L_325:
        /*000c*/ 	.word	0x00000000
        /*0010*/ 	.short	0x0000
        /*0012*/ 	.short	0x0000
        /*0014*/ 	.byte	0x00, 0xf0, 0x61, 0x10


	//----- nvinfo : EIATTR_SPARSE_MMA_MASK
	.align		4
.L_326:
        /*0018*/ 	.byte	0x03, 0x50
        /*001a*/ 	.short	0x0000


	//----- nvinfo : EIATTR_MAXREG_COUNT
	.align		4
        /*001c*/ 	.byte	0x03, 0x1b
        /*001e*/ 	.short	0x00ff


	//----- nvinfo : EIATTR_MERCURY_ISA_VERSION
	.align		4
        /*0020*/ 	.byte	0x03, 0x5f
        /*0022*/ 	.short	0x0101


	//----- nvinfo : EIATTR_EXIT_INSTR_OFFSETS
	.align		4
        /*0024*/ 	.byte	0x04, 0x1c
        /*0026*/ 	.short	(.L_328 - .L_327)


	//   ....[0]....
.L_327:
        /*0028*/ 	.word	0x00000010


	//----- nvinfo : EIATTR_MAX_THREADS
	.align		4
.L_328:
        /*002c*/ 	.byte	0x04, 0x05
        /*002e*/ 	.short	(.L_330 - .L_329)
.L_329:
        /*0030*/ 	.word	0x00000080
        /*0034*/ 	.word	0x00000001
        /*0038*/ 	.word	0x00000001


	//----- nvinfo : EIATTR_CBANK_PARAM_SIZE
	.align		4
.L_330:
        /*003c*/ 	.byte	0x03, 0x19
        /*003e*/ 	.short	0x0418


	//----- nvinfo : EIATTR_PARAM_CBANK
	.align		4
        /*0040*/ 	.byte	0x04, 0x0a
        /*0042*/ 	.short	(.L_332 - .L_331)
	.align		4
.L_331:
        /*0044*/ 	.word	index@(.nv.constant0._ZN7cutlass13device_kernelIN5flash19enable_sm80_to_sm89INS1_16FlashAttnFwdSm80INS1_25CollectiveMainloopFwdSm80ILi4ELi1ELb0EN4cute5tupleIJNS5_1CILi128EEENS7_ILi64EEENS7_ILi96EEEEEELi96ENS_6half_tEfNS_4arch4Sm80ELb1ELb0ELb0ELb1ELb0ELb1ELb1ELb0EEENS1_21CollectiveEpilogueFwdINS6_IJS8_SA_S9_EEENS6_IJNS7_ILi1EEESI_SI_EEESC_SE_Li128ELb1ELb1ELb0ELb0EEENS1_19SingleTileSchedulerILb1ELb0ELb1ELi128EEEEEEEEEvNT_6ParamsE)
        /*0048*/ 	.short	0x0210
        /*004a*/ 	.short	0x0418


	//----- nvinfo : EIATTR_SW_WAR
	.align		4
.L_332:
        /*004c*/ 	.byte	0x04, 0x36
        /*004e*/ 	.short	(.L_334 - .L_333)
.L_333:
        /*0050*/ 	.word	0x00000008
.L_334:


//--------------------- .nv.callgraph             --------------------------
	.section	.nv.callgraph,"",@"SHT_CUDA_CALLGRAPH"
	.align	4
	.sectionentsize	8
	.align		4
        /*0000*/ 	.word	0x00000000
	.align		4
        /*0004*/ 	.word	0xffffffff
	.align		4
        /*0008*/ 	.word	0x00000000
	.align		4
        /*000c*/ 	.word	0xfffffffe
	.align		4
        /*0010*/ 	.word	0x00000000
	.align		4
        /*0014*/ 	.word	0xfffffffd
	.align		4
        /*0018*/ 	.word	0x00000000
	.align		4
        /*001c*/ 	.word	0xfffffffc


//--------------------- .nv.constant4             --------------------------
	.section	.nv.constant4,"a",@progbits
	.align	8
	.align		8
.nv.constant4:
        /*0000*/ 	.dword	_ZN76_INTERNAL_5b947126_40_flash_fwd_hdim96_fp16_softcapall_sm80_cu_cf07d2ef_46274cuda3std3__45__cpo5beginE
	.align		8
        /*0008*/ 	.dword	_ZN76_INTERNAL_5b947126_40_flash_fwd_hdim96_fp16_softcapall_sm80_cu_cf07d2ef_46274cuda3std3__45__cpo3endE
	.align		8
        /*0010*/ 	.dword	_ZN76_INTERNAL_5b947126_40_flash_fwd_hdim96_fp16_softcapall_sm80_cu_cf07d2ef_46274cuda3std3__45__cpo6cbeginE
	.align		8
        /*0018*/ 	.dword	_ZN76_INTERNAL_5b947126_40_flash_fwd_hdim96_fp16_softcapall_sm80_cu_cf07d2ef_46274cuda3std3__45__cpo4cendE
	.align		8
        /*0020*/ 	.dword	_ZN76_INTERNAL_5b947126_40_flash_fwd_hdim96_fp16_softcapall_sm80_cu_cf07d2ef_46274cuda3std3__478_GLOBAL__N__5b947126_40_flash_fwd_hdim96_fp16_softcapall_sm80_cu_cf07d2ef_46276ignoreE
	.align		8
        /*0028*/ 	.dword	_ZN76_INTERNAL_5b947126_40_flash_fwd_hdim96_fp16_softcapall_sm80_cu_cf07d2ef_46274cuda3std3__419piecewise_constructE
	.align		8
        /*0030*/ 	.dword	_ZN76_INTERNAL_5b947126_40_flash_fwd_hdim96_fp16_softcapall_sm80_cu_cf07d2ef_46274cuda3std3__48in_placeE
	.align		8
        /*0038*/ 	.dword	_ZN76_INTERNAL_5b947126_40_flash_fwd_hdim96_fp16_softcapall_sm80_cu_cf07d2ef_46274cuda3std6ranges3__45__cpo4swapE
	.align		8
        /*0040*/ 	.dword	_ZN76_INTERNAL_5b947126_40_flash_fwd_hdim96_fp16_softcapall_sm80_cu_cf07d2ef_46274cuda3std6ranges3__45__cpo9iter_moveE
	.align		8
        /*0048*/ 	.dword	_ZN76_INTERNAL_5b947126_40_flash_fwd_hdim96_fp16_softcapall_sm80_cu_cf07d2ef_46274cute7productE
	.align		8
        /*0050*/ 	.dword	_ZN76_INTERNAL_5b947126_40_flash_fwd_hdim96_fp16_softcapall_sm80_cu_cf07d2ef_46274cute1_E


//--------------------- .text._ZN7cutlass13device_kernelIN5flash19enable_sm80_to_sm89INS1_16FlashAttnFwdSm80INS1_25CollectiveMainloopFwdSm80ILi4ELi1ELb0EN4cute5tupleIJNS5_1CILi128EEENS7_ILi64EEENS7_ILi96EEEEEELi96ENS_6half_tEfNS_4arch4Sm80ELb0ELb0ELb1ELb0ELb0ELb0ELb1ELb0EEENS1_21CollectiveEpilogueFwdINS6_IJS8_SA_S9_EEENS6_IJNS7_ILi1EEESI_SI_EEESC_SE_Li128ELb0ELb1ELb0ELb0EEENS1_19SingleTileSchedulerILb0ELb0ELb1ELi128EEEEEEEEEvNT_6ParamsE --------------------------
	.section	.text._ZN7cutlass13device_kernelIN5flash19enable_sm80_to_sm89INS1_16FlashAttnFwdSm80INS1_25CollectiveMainloopFwdSm80ILi4ELi1ELb0EN4cute5tupleIJNS5_1CILi128EEENS7_ILi64EEENS7_ILi96EEEEEELi96ENS_6half_tEfNS_4arch4Sm80ELb0ELb0ELb1ELb0ELb0ELb0ELb1ELb0EEENS1_21CollectiveEpilogueFwdINS6_IJS8_SA_S9_EEENS6_IJNS7_ILi1EEESI_SI_EEESC_SE_Li128ELb0ELb1ELb0ELb0EEENS1_19SingleTileSchedulerILb0ELb0ELb1ELi128EEEEEEEEEvNT_6ParamsE,"ax",@progbits
	.align	128
.text._ZN7cutlass13device_kernelIN5flash19enable_sm80_to_sm89INS1_16FlashAttnFwdSm80INS1_25CollectiveMainloopFwdSm80ILi4ELi1ELb0EN4cute5tupleIJNS5_1CILi128EEENS7_ILi64EEENS7_ILi96EEEEEELi96ENS_6half_tEfNS_4arch4Sm80ELb0ELb0ELb1ELb0ELb0ELb0ELb1ELb0EEENS1_21CollectiveEpilogueFwdINS6_IJS8_SA_S9_EEENS6_IJNS7_ILi1EEESI_SI_EEESC_SE_Li128ELb0ELb1ELb0ELb0EEENS1_19SingleTileSchedulerILb0ELb0ELb1ELi128EEEEEEEEEvNT_6ParamsE:
        .type           _ZN7cutlass13device_kernelIN5flash19enable_sm80_to_sm89INS1_16FlashAttnFwdSm80INS1_25CollectiveMainloopFwdSm80ILi4ELi1ELb0EN4cute5tupleIJNS5_1CILi128EEENS7_ILi64EEENS7_ILi96EEEEEELi96ENS_6half_tEfNS_4arch4Sm80ELb0ELb0ELb1ELb0ELb0ELb0ELb1ELb0EEENS1_21CollectiveEpilogueFwdINS6_IJS8_SA_S9_EEENS6_IJNS7_ILi1EEESI_SI_EEESC_SE_Li128ELb0ELb1ELb0ELb0EEENS1_19SingleTileSchedulerILb0ELb0ELb1ELi128EEEEEEEEEvNT_6ParamsE,@function
        .size           _ZN7cutlass13device_kernelIN5flash19enable_sm80_to_sm89INS1_16FlashAttnFwdSm80INS1_25CollectiveMainloopFwdSm80ILi4ELi1ELb0EN4cute5tupleIJNS5_1CILi128EEENS7_ILi64EEENS7_ILi96EEEEEELi96ENS_6half_tEfNS_4arch4Sm80ELb0ELb0ELb1ELb0ELb0ELb0ELb1ELb0EEENS1_21CollectiveEpilogueFwdINS6_IJS8_SA_S9_EEENS6_IJNS7_ILi1EEESI_SI_EEESC_SE_Li128ELb0ELb1ELb0ELb0EEENS1_19SingleTileSchedulerILb0ELb0ELb1ELi128EEEEEEEEEvNT_6ParamsE,(.L_x_18 - _ZN7cutlass13device_kernelIN5flash19enable_sm80_to_sm89INS1_16FlashAttnFwdSm80INS1_25CollectiveMainloopFwdSm80ILi4ELi1ELb0EN4cute5tupleIJNS5_1CILi128EEENS7_ILi64EEENS7_ILi96EEEEEELi96ENS_6half_tEfNS_4arch4Sm80ELb0ELb0ELb1ELb0ELb0ELb0ELb1ELb0EEENS1_21CollectiveEpilogueFwdINS6_IJS8_SA_S9_EEENS6_IJNS7_ILi1EEESI_SI_EEESC_SE_Li128ELb0ELb1ELb0ELb0EEENS1_19SingleTileSchedulerILb0ELb0ELb1ELi128EEEEEEEEEvNT_6ParamsE)
        .other          _ZN7cutlass13device_kernelIN5flash19enable_sm80_to_sm89INS1_16FlashAttnFwdSm80INS1_25CollectiveMainloopFwdSm80ILi4ELi1ELb0EN4cute5tupleIJNS5_1CILi128EEENS7_ILi64EEENS7_ILi96EEEEEELi96ENS_6half_tEfNS_4arch4Sm80ELb0ELb0ELb1ELb0ELb0ELb0ELb1ELb0EEENS1_21CollectiveEpilogueFwdINS6_IJS8_SA_S9_EEENS6_IJNS7_ILi1EEESI_SI_EEESC_SE_Li128ELb0ELb1ELb0ELb0EEENS1_19SingleTileSchedulerILb0ELb0ELb1ELi128EEEEEEEEEvNT_6ParamsE,@"STO_CUDA_ENTRY STV_DEFAULT"
_ZN7cutlass13device_kernelIN5flash19enable_sm80_to_sm89INS1_16FlashAttnFwdSm80INS1_25CollectiveMainloopFwdSm80ILi4ELi1ELb0EN4cute5tupleIJNS5_1CILi128EEENS7_ILi64EEENS7_ILi96EEEEEELi96ENS_6half_tEfNS_4arch4Sm80ELb0ELb0ELb1ELb0ELb0ELb0ELb1ELb0EEENS1_21CollectiveEpilogueFwdINS6_IJS8_SA_S9_EEENS6_IJNS7_ILi1EEESI_SI_EEESC_SE_Li128ELb0ELb1ELb0ELb0EEENS1_19SingleTileSchedulerILb0ELb0ELb1ELi128EEEEEEEEEvNT_6ParamsE:
[----:B------:R-:W-:Y:S01]  /*0000*/  LDC R1, c[0x0][0x28] ;  /* 0x00000a00ff017b82 */ /* 0x000fe20000000800 */
[----:B------:R-:W-:Y:S05]  /*0010*/  EXIT ;  /* 0x000000000000794d */ /* 0x000fea0003800000 */
.L_x_0:
[----:B------:R-:W-:-:S00]  /*0020*/  BRA `(.L_x_0) ;  /* 0xfffffffc00fc7947 */ /* 0x000fc0000383ffff */
[----:B------:R-:W-:-:S00]  /*0030*/  NOP ;  /* 0x0000000000007918 */ /* 0x000fc00000000000 */
        /* <DEDUP_REMOVED lines=12> */
.L_x_18:


//--------------------- .text._ZN7cutlass13device_kernelIN5flash19enable_sm80_to_sm89INS1_16FlashAttnFwdSm80INS1_25CollectiveMainloopFwdSm80ILi4ELi1ELb0EN4cute5tupleIJNS5_1CILi128EEENS7_ILi64EEENS7_ILi96EEEEEELi96ENS_6half_tEfNS_4arch4Sm80ELb0ELb0ELb1ELb1ELb0ELb0ELb1ELb0EEENS1_21CollectiveEpilogueFwdINS6_IJS8_SA_S9_EEENS6_IJNS7_ILi1EEESI_SI_EEESC_SE_Li128ELb1ELb1ELb0ELb0EEENS1_19SingleTileSchedulerILb1ELb0ELb1ELi128EEEEEEEEEvNT_6ParamsE --------------------------
	.section	.text._ZN7cutlass13device_kernelIN5flash19enable_sm80_to_sm89INS1_16FlashAttnFwdSm80INS1_25CollectiveMainloopFwdSm80ILi4ELi1ELb0EN4cute5tupleIJNS5_1CILi128EEENS7_ILi64EEENS7_ILi96EEEEEELi96ENS_6half_tEfNS_4arch4Sm80ELb0ELb0ELb1ELb1ELb0ELb0ELb1ELb0EEENS1_21CollectiveEpilogueFwdINS6_IJS8_SA_S9_EEENS6_IJNS7_ILi1EEESI_SI_EEESC_SE_Li128ELb1ELb1ELb0ELb0EEENS1_19SingleTileSchedulerILb1ELb0ELb1ELi128EEEEEEEEEvNT_6ParamsE,"ax",@progbits
	.align	128
.text._ZN7cutlass13device_kernelIN5flash19enable_sm80_to_sm89INS1_16FlashAttnFwdSm80INS1_25CollectiveMainloopFwdSm80ILi4ELi1ELb0EN4cute5tupleIJNS5_1CILi128EEENS7_ILi64EEENS7_ILi96EEEEEELi96ENS_6half_tEfNS_4arch4Sm80ELb0ELb0ELb1ELb1ELb0ELb0ELb1ELb0EEENS1_21CollectiveEpilogueFwdINS6_IJS8_SA_S9_EEENS6_IJNS7_ILi1EEESI_SI_EEESC_SE_Li128ELb1ELb1ELb0ELb0EEENS1_19SingleTileSchedulerILb1ELb0ELb1ELi128EEEEEEEEEvNT_6ParamsE:
        .type           _ZN7cutlass13device_kernelIN5flash19enable_sm80_to_sm89INS1_16FlashAttnFwdSm80INS1_25CollectiveMainloopFwdSm80ILi4ELi1ELb0EN4cute5tupleIJNS5_1CILi128EEENS7_ILi64EEENS7_ILi96EEEEEELi96ENS_6half_tEfNS_4arch4Sm80ELb0ELb0ELb1ELb1ELb0ELb0ELb1ELb0EEENS1_21CollectiveEpilogueFwdINS6_IJS8_SA_S9_EEENS6_IJNS7_ILi1EEESI_SI_EEESC_SE_Li128ELb1ELb1ELb0ELb0EEENS1_19SingleTileSchedulerILb1ELb0ELb1ELi128EEEEEEEEEvNT_6ParamsE,@function
        .size           _ZN7cutlass13device_kernelIN5flash19enable_sm80_to_sm89INS1_16FlashAttnFwdSm80INS1_25CollectiveMainloopFwdSm80ILi4ELi1ELb0EN4cute5tupleIJNS5_1CILi128EEENS7_ILi64EEENS7_ILi96EEEEEELi96ENS_6half_tEfNS_4arch4Sm80ELb0ELb0ELb1ELb1ELb0ELb0ELb1ELb0EEENS1_21CollectiveEpilogueFwdINS6_IJS8_SA_S9_EEENS6_IJNS7_ILi1EEESI_SI_EEESC_SE_Li128ELb1ELb1ELb0ELb0EEENS1_19SingleTileSchedulerILb1ELb0ELb1ELi128EEEEEEEEEvNT_6ParamsE,(.L_x_19 - _ZN7cutlass13device_kernelIN5flash19enable_sm80_to_sm89INS1_16FlashAttnFwdSm80INS1_25CollectiveMainloopFwdSm80ILi4ELi1ELb0EN4cute5tupleIJNS5_1CILi128EEENS7_ILi64EEENS7_ILi96EEEEEELi96ENS_6half_tEfNS_4arch4Sm80ELb0ELb0ELb1ELb1ELb0ELb0ELb1ELb0EEENS1_21CollectiveEpilogueFwdINS6_IJS8_SA_S9_EEENS6_IJNS7_ILi1EEESI_SI_EEESC_SE_Li128ELb1ELb1ELb0ELb0EEENS1_19SingleTileSchedulerILb1ELb0ELb1ELi128EEEEEEEEEvNT_6ParamsE)
        .other          _ZN7cutlass13device_kernelIN5flash19enable_sm80_to_sm89INS1_16FlashAttnFwdSm80INS1_25CollectiveMainloopFwdSm80ILi4ELi1ELb0EN4cute5tupleIJNS5_1CILi128EEENS7_ILi64EEENS7_ILi96EEEEEELi96ENS_6half_tEfNS_4arch4Sm80ELb0ELb0ELb1ELb1ELb0ELb0ELb1ELb0EEENS1_21CollectiveEpilogueFwdINS6_IJS8_SA_S9_EEENS6_IJNS7_ILi1EEESI_SI_EEESC_SE_Li128ELb1ELb1ELb0ELb0EEENS1_19SingleTileSchedulerILb1ELb0ELb1ELi128EEEEEEEEEvNT_6ParamsE,@"STO_CUDA_ENTRY STV_DEFAULT"
_ZN7cutlass13device_kernelIN5flash19enable_sm80_to_sm89INS1_16FlashAttnFwdSm80INS1_25CollectiveMainloopFwdSm80ILi4ELi1ELb0EN4cute5tupleIJNS5_1CILi128EEENS7_ILi64EEENS7_ILi96EEEEEELi96ENS_6half_tEfNS_4arch4Sm80ELb0ELb0ELb1ELb1ELb0ELb0ELb1ELb0EEENS1_21CollectiveEpilogueFwdINS6_IJS8_SA_S9_EEENS6_IJNS7_ILi1EEESI_SI_EEESC_SE_Li128ELb1ELb1ELb0ELb0EEENS1_19SingleTileSchedulerILb1ELb0ELb1ELi128EEEEEEEEEvNT_6ParamsE:
[----:B------:R-:W-:Y:S01]  /*0000*/  LDC R1, c[0x0][0x28] ;  /* 0x00000a00ff017b82 */ /* 0x000fe20000000800 */
[----:B------:R-:W-:Y:S05]  /*0010*/  EXIT ;  /* 0x000000000000794d */ /* 0x000fea0003800000 */
.L_x_1:
        /* <DEDUP_REMOVED lines=14> */
.L_x_19:


//--------------------- .text._ZN7cutlass13device_kernelIN5flash19enable_sm80_to_sm89INS1_16FlashAttnFwdSm80INS1_25CollectiveMainloopFwdSm80ILi4ELi1ELb0EN4cute5tupleIJNS5_1CILi128EEENS7_ILi64EEENS7_ILi96EEEEEELi96ENS_6half_tEfNS_4arch4Sm80ELb0ELb0ELb1ELb1ELb0ELb1ELb1ELb0EEENS1_21CollectiveEpilogueFwdINS6_IJS8_SA_S9_EEENS6_IJNS7_ILi1EEESI_SI_EEESC_SE_Li128ELb1ELb1ELb0ELb0EEENS1_19SingleTileSchedulerILb1ELb0ELb1ELi128EEEEEEEEEvNT_6ParamsE --------------------------
	.section	.text._ZN7cutlass13device_kernelIN5flash19enable_sm80_to_sm89INS1_16FlashAttnFwdSm80INS1_25CollectiveMainloopFwdSm80ILi4ELi1ELb0EN4cute5tupleIJNS5_1CILi128EEENS7_ILi64EEENS7_ILi96EEEEEELi96ENS_6half_tEfNS_4arch4Sm80ELb0ELb0ELb1ELb1ELb0ELb1ELb1ELb0EEENS1_21CollectiveEpilogueFwdINS6_IJS8_SA_S9_EEENS6_IJNS7_ILi1EEESI_SI_EEESC_SE_Li128ELb1ELb1ELb0ELb0EEENS1_19SingleTileSchedulerILb1ELb0ELb1ELi128EEEEEEEEEvNT_6ParamsE,"ax",@progbits
	.align	128
.text._ZN7cutlass13device_kernelIN5flash19enable_sm80_to_sm89INS1_16FlashAttnFwdSm80INS1_25CollectiveMainloopFwdSm80ILi4ELi1ELb0EN4cute5tupleIJNS5_1CILi128EEENS7_ILi64EEENS7_ILi96EEEEEELi96ENS_6half_tEfNS_4arch4Sm80ELb0ELb0ELb1ELb1ELb0ELb1ELb1ELb0EEENS1_21CollectiveEpilogueFwdINS6_IJS8_SA_S9_EEENS6_IJNS7_ILi1EEESI_SI_EEESC_SE_Li128ELb1ELb1ELb0ELb0EEENS1_19SingleTileSchedulerILb1ELb0ELb1ELi128EEEEEEEEEvNT_6ParamsE:
        .type           _ZN7cutlass13device_kernelIN5flash19enable_sm80_to_sm89INS1_16FlashAttnFwdSm80INS1_25CollectiveMainloopFwdSm80ILi4ELi1ELb0EN4cute5tupleIJNS5_1CILi128EEENS7_ILi64EEENS7_ILi96EEEEEELi96ENS_6half_tEfNS_4arch4Sm80ELb0ELb0ELb1ELb1ELb0ELb1ELb1ELb0EEENS1_21CollectiveEpilogueFwdINS6_IJS8_SA_S9_EEENS6_IJNS7_ILi1EEESI_SI_EEESC_SE_Li128ELb1ELb1ELb0ELb0EEENS1_19SingleTileSchedulerILb1ELb0ELb1ELi128EEEEEEEEEvNT_6ParamsE,@function
        .size           _ZN7cutlass13device_kernelIN5flash19enable_sm80_to_sm89INS1_16FlashAttnFwdSm80INS1_25CollectiveMainloopFwdSm80ILi4ELi1ELb0EN4cute5tupleIJNS5_1CILi128EEENS7_ILi64EEENS7_ILi96EEEEEELi96ENS_6half_tEfNS_4arch4Sm80ELb0ELb0ELb1ELb1ELb0ELb1ELb1ELb0EEENS1_21CollectiveEpilogueFwdINS6_IJS8_SA_S9_EEENS6_IJNS7_ILi1EEESI_SI_EEESC_SE_Li128ELb1ELb1ELb0ELb0EEENS1_19SingleTileSchedulerILb1ELb0ELb1ELi128EEEEEEEEEvNT_6ParamsE,(.L_x_20 - _ZN7cutlass13device_kernelIN5flash19enable_sm80_to_sm89INS1_16FlashAttnFwdSm80INS1_25CollectiveMainloopFwdSm80ILi4ELi1ELb0EN4cute5tupleIJNS5_1CILi128EEENS7_ILi64EEENS7_ILi96EEEEEELi96ENS_6half_tEfNS_4arch4Sm80ELb0ELb0ELb1ELb1ELb0ELb1ELb1ELb0EEENS1_21CollectiveEpilogueFwdINS6_IJS8_SA_S9_EEENS6_IJNS7_ILi1EEESI_SI_EEESC_SE_Li128ELb1ELb1ELb0ELb0EEENS1_19SingleTileSchedulerILb1ELb0ELb1ELi128EEEEEEEEEvNT_6ParamsE)
        .other          _ZN7cutlass13device_kernelIN5flash19enable_sm80_to_sm89INS1_16FlashAttnFwdSm80INS1_25CollectiveMainloopFwdSm80ILi4ELi1ELb0EN4cute5tupleIJNS5_1CILi128EEENS7_ILi64EEENS7_ILi96EEEEEELi96ENS_6half_tEfNS_4arch4Sm80ELb0ELb0ELb1ELb1ELb0ELb1ELb1ELb0EEENS1_21CollectiveEpilogueFwdINS6_IJS8_SA_S9_EEENS6_IJNS7_ILi1EEESI_SI_EEESC_SE_Li128ELb1ELb1ELb0ELb0EEENS1_19SingleTileSchedulerILb1ELb0ELb1ELi128EEEEEEEEEvNT_6ParamsE,@"STO_CUDA_ENTRY STV_DEFAULT"
_ZN7cutlass13device_kernelIN5flash19enable_sm80_to_sm89INS1_16FlashAttnFwdSm80INS1_25CollectiveMainloopFwdSm80ILi4ELi1ELb0EN4cute5tupleIJNS5_1CILi128EEENS7_ILi64EEENS7_ILi96EEEEEELi96ENS_6half_tEfNS_4arch4Sm80ELb0ELb0ELb1ELb1ELb0ELb1ELb1ELb0EEENS1_21CollectiveEpilogueFwdINS6_IJS8_SA_S9_EEENS6_IJNS7_ILi1EEESI_SI_EEESC_SE_Li128ELb1ELb1ELb0ELb0EEENS1_19SingleTileSchedulerILb1ELb0ELb1ELi128EEEEEEEEEvNT_6ParamsE:
[----:B------:R-:W-:Y:S01]  /*0000*/  LDC R1, c[0x0][0x28] ;  /* 0x00000a00ff017b82 */ /* 0x000fe20000000800 */
[----:B------:R-:W-:Y:S05]  /*0010*/  EXIT ;  /* 0x000000000000794d */ /* 0x000fea0003800000 */
.L_x_2:
        /* <DEDUP_REMOVED lines=14> */
.L_x_20:


//--------------------- .text._ZN7cutlass13device_kernelIN5flash19enable_sm80_to_sm89INS1_16FlashAttnFwdSm80INS1_25CollectiveMainloopFwdSm80ILi4ELi1ELb0EN4cute5tupleIJNS5_1CILi128EEENS7_ILi48EEENS7_ILi96EEEEEELi96ENS_6half_tEfNS_4arch4Sm80ELb0ELb1ELb1ELb0ELb0ELb0ELb1ELb0EEENS1_21CollectiveEpilogueFwdINS6_IJS8_SA_S9_EEENS6_IJNS7_ILi1EEESI_SI_EEESC_SE_Li128ELb0ELb1ELb0ELb0EEENS1_19SingleTileSchedulerILb0ELb0ELb1ELi128EEEEEEEEEvNT_6ParamsE --------------------------
	.section	.text._ZN7cutlass13device_kernelIN5flash19enable_sm80_to_sm89INS1_16FlashAttnFwdSm80INS1_25CollectiveMainloopFwdSm80ILi4ELi1ELb0EN4cute5tupleIJNS5_1CILi128EEENS7_ILi48EEENS7_ILi96EEEEEELi96ENS_6half_tEfNS_4arch4Sm80ELb0ELb1ELb1ELb0ELb0ELb0ELb1ELb0EEENS1_21CollectiveEpilogueFwdINS6_IJS8_SA_S9_EEENS6_IJNS7_ILi1EEESI_SI_EEESC_SE_Li128ELb0ELb1ELb0ELb0EEENS1_19SingleTileSchedulerILb0ELb0ELb1ELi128EEEEEEEEEvNT_6ParamsE,"ax",@progbits
	.align	128
.text._ZN7cutlass13device_kernelIN5flash19enable_sm80_to_sm89INS1_16FlashAttnFwdSm80INS1_25CollectiveMainloopFwdSm80ILi4ELi1ELb0EN4cute5tupleIJNS5_1CILi128EEENS7_ILi48EEENS7_ILi96EEEEEELi96ENS_6half_tEfNS_4arch4Sm80ELb0ELb1ELb1ELb0ELb0ELb0ELb1ELb0EEENS1_21CollectiveEpilogueFwdINS6_IJS8_SA_S9_EEENS6_IJNS7_ILi1EEESI_SI_EEESC_SE_Li128ELb0ELb1ELb0ELb0EEENS1_19SingleTileSchedulerILb0ELb0ELb1ELi128EEEEEEEEEvNT_6ParamsE:
        .type           _ZN7cutlass13device_kernelIN5flash19enable_sm80_to_sm89INS1_16FlashAttnFwdSm80INS1_25CollectiveMainloopFwdSm80ILi4ELi1ELb0EN4cute5tupleIJNS5_1CILi128EEENS7_ILi48EEENS7_ILi96EEEEEELi96ENS_6half_tEfNS_4arch4Sm80ELb0ELb1ELb1ELb0ELb0ELb0ELb1ELb0EEENS1_21CollectiveEpilogueFwdINS6_IJS8_SA_S9_EEENS6_IJNS7_ILi1EEESI_SI_EEESC_SE_Li128ELb0ELb1ELb0ELb0EEENS1_19SingleTileSchedulerILb0ELb0ELb1ELi128EEEEEEEEEvNT_6ParamsE,@function
        .size           _ZN7cutlass13device_kernelIN5flash19enable_sm80_to_sm89INS1_16FlashAttnFwdSm80INS1_25CollectiveMainloopFwdSm80ILi4ELi1ELb0EN4cute5tupleIJNS5_1CILi128EEENS7_ILi48EEENS7_ILi96EEEEEELi96ENS_6half_tEfNS_4arch4Sm80ELb0ELb1ELb1ELb0ELb0ELb0ELb1ELb0EEENS1_21CollectiveEpilogueFwdINS6_IJS8_SA_S9_EEENS6_IJNS7_ILi1EEESI_SI_EEESC_SE_Li128ELb0ELb1ELb0ELb0EEENS1_19SingleTileSchedulerILb0ELb0ELb1ELi128EEEEEEEEEvNT_6ParamsE,(.L_x_21 - _ZN7cutlass13device_kernelIN5flash19enable_sm80_to_sm89INS1_16FlashAttnFwdSm80INS1_25CollectiveMainloopFwdSm80ILi4ELi1ELb0EN4cute5tupleIJNS5_1CILi128EEENS7_ILi48EEENS7_ILi96EEEEEELi96ENS_6half_tEfNS_4arch4Sm80ELb0ELb1ELb1ELb0ELb0ELb0ELb1ELb0EEENS1_21CollectiveEpilogueFwdINS6_IJS8_SA_S9_EEENS6_IJNS7_ILi1EEESI_SI_EEESC_SE_Li128ELb0ELb1ELb0ELb0EEENS1_19SingleTileSchedulerILb0ELb0ELb1ELi128EEEEEEEEEvNT_6ParamsE)
        .other          _ZN7cutlass13device_kernelIN5flash19enable_sm80_to_sm89INS1_16FlashAttnFwdSm80INS1_25CollectiveMainloopFwdSm80ILi4ELi1ELb0EN4cute5tupleIJNS5_1CILi128EEENS7_ILi48EEENS7_ILi96EEEEEELi96ENS_6half_tEfNS_4arch4Sm80ELb0ELb1ELb1ELb0ELb0ELb0ELb1ELb0EEENS1_21CollectiveEpilogueFwdINS6_IJS8_SA_S9_EEENS6_IJNS7_ILi1EEESI_SI_EEESC_SE_Li128ELb0ELb1ELb0ELb0EEENS1_19SingleTileSchedulerILb0ELb0ELb1ELi128EEEEEEEEEvNT_6ParamsE,@"STO_CUDA_ENTRY STV_DEFAULT"
_ZN7cutlass13device_kernelIN5flash19enable_sm80_to_sm89INS1_16FlashAttnFwdSm80INS1_25CollectiveMainloopFwdSm80ILi4ELi1ELb0EN4cute5tupleIJNS5_1CILi128EEENS7_ILi48EEENS7_ILi96EEEEEELi96ENS_6half_tEfNS_4arch4Sm80ELb0ELb1ELb1ELb0ELb0ELb0ELb1ELb0EEENS1_21CollectiveEpilogueFwdINS6_IJS8_SA_S9_EEENS6_IJNS7_ILi1EEESI_SI_EEESC_SE_Li128ELb0ELb1ELb0ELb0EEENS1_19SingleTileSchedulerILb0ELb0ELb1ELi128EEEEEEEEEvNT_6ParamsE:
[----:B------:R-:W-:Y:S01]  /*0000*/  LDC R1, c[0x0][0x28] ;  /* 0x00000a00ff017b82 */ /* 0x000fe20000000800 */
[----:B------:R-:W-:Y:S05]  /*0010*/  EXIT ;  /* 0x000000000000794d */ /* 0x000fea0003800000 */
.L_x_3:
        /* <DEDUP_REMOVED lines=14> */
.L_x_21:


//--------------------- .text._ZN7cutlass13device_kernelIN5flash19enable_sm80_to_sm89INS1_16FlashAttnFwdSm80INS1_25CollectiveMainloopFwdSm80ILi4ELi1ELb0EN4cute5tupleIJNS5_1CILi128EEENS7_ILi48EEENS7_ILi96EEEEEELi96ENS_6half_tEfNS_4arch4Sm80ELb0ELb1ELb1ELb1ELb0ELb0ELb1ELb0EEENS1_21CollectiveEpilogueFwdINS6_IJS8_SA_S9_EEENS6_IJNS7_ILi1EEESI_SI_EEESC_SE_Li128ELb1ELb1ELb0ELb0EEENS1_19SingleTileSchedulerILb1ELb0ELb1ELi128EEEEEEEEEvNT_6ParamsE --------------------------
	.section	.text._ZN7cutlass13device_kernelIN5flash19enable_sm80_to_sm89INS1_16FlashAttnFwdSm80INS1_25CollectiveMainloopFwdSm80ILi4ELi1ELb0EN4cute5tupleIJNS5_1CILi128EEENS7_ILi48EEENS7_ILi96EEEEEELi96ENS_6half_tEfNS_4arch4Sm80ELb0ELb1ELb1ELb1ELb0ELb0ELb1ELb0EEENS1_21CollectiveEpilogueFwdINS6_IJS8_SA_S9_EEENS6_IJNS7_ILi1EEESI_SI_EEESC_SE_Li128ELb1ELb1ELb0ELb0EEENS1_19SingleTileSchedulerILb1ELb0ELb1ELi128EEEEEEEEEvNT_6ParamsE,"ax",@progbits
	.align	128
.text._ZN7cutlass13device_kernelIN5flash19enable_sm80_to_sm89INS1_16FlashAttnFwdSm80INS1_25CollectiveMainloopFwdSm80ILi4ELi1ELb0EN4cute5tupleIJNS5_1CILi128EEENS7_ILi48EEENS7_ILi96EEEEEELi96ENS_6half_tEfNS_4arch4Sm80ELb0ELb1ELb1ELb1ELb0ELb0ELb1ELb0EEENS1_21CollectiveEpilogueFwdINS6_IJS8_SA_S9_EEENS6_IJNS7_ILi1EEESI_SI_EEESC_SE_Li128ELb1ELb1ELb0ELb0EEENS1_19SingleTileSchedulerILb1ELb0ELb1ELi128EEEEEEEEEvNT_6ParamsE:
        .type           _ZN7cutlass13device_kernelIN5flash19enable_sm80_to_sm89INS1_16FlashAttnFwdSm80INS1_25CollectiveMainloopFwdSm80ILi4ELi1ELb0EN4cute5tupleIJNS5_1CILi128EEENS7_ILi48EEENS7_ILi96EEEEEELi96ENS_6half_tEfNS_4arch4Sm80ELb0ELb1ELb1ELb1ELb0ELb0ELb1ELb0EEENS1_21CollectiveEpilogueFwdINS6_IJS8_SA_S9_EEENS6_IJNS7_ILi1EEESI_SI_EEESC_SE_Li128ELb1ELb1ELb0ELb0EEENS1_19SingleTileSchedulerILb1ELb0ELb1ELi128EEEEEEEEEvNT_6ParamsE,@function
        .size           _ZN7cutlass13device_kernelIN5flash19enable_sm80_to_sm89INS1_16FlashAttnFwdSm80INS1_25CollectiveMainloopFwdSm80ILi4ELi1ELb0EN4cute5tupleIJNS5_1CILi128EEENS7_ILi48EEENS7_ILi96EEEEEELi96ENS_6half_tEfNS_4arch4Sm80ELb0ELb1ELb1ELb1ELb0ELb0ELb1ELb0EEENS1_21CollectiveEpilogueFwdINS6_IJS8_SA_S9_EEENS6_IJNS7_ILi1EEESI_SI_EEESC_SE_Li128ELb1ELb1ELb0ELb0EEENS1_19SingleTileSchedulerILb1ELb0ELb1ELi128EEEEEEEEEvNT_6ParamsE,(.L_x_22 - _ZN7cutlass13device_kernelIN5flash19enable_sm80_to_sm89INS1_16FlashAttnFwdSm80INS1_25CollectiveMainloopFwdSm80ILi4ELi1ELb0EN4cute5tupleIJNS5_1CILi128EEENS7_ILi48EEENS7_ILi96EEEEEELi96ENS_6half_tEfNS_4arch4Sm80ELb0ELb1ELb1ELb1ELb0ELb0ELb1ELb0EEENS1_21CollectiveEpilogueFwdINS6_IJS8_SA_S9_EEENS6_IJNS7_ILi1EEESI_SI_EEESC_SE_Li128ELb1ELb1ELb0ELb0EEENS1_19SingleTileSchedulerILb1ELb0ELb1ELi128EEEEEEEEEvNT_6ParamsE)
        .other          _ZN7cutlass13device_kernelIN5flash19enable_sm80_to_sm89INS1_16FlashAttnFwdSm80INS1_25CollectiveMainloopFwdSm80ILi4ELi1ELb0EN4cute5tupleIJNS5_1CILi128EEENS7_ILi48EEENS7_ILi96EEEEEELi96ENS_6half_tEfNS_4arch4Sm80ELb0ELb1ELb1ELb1ELb0ELb0ELb1ELb0EEENS1_21CollectiveEpilogueFwdINS6_IJS8_SA_S9_EEENS6_IJNS7_ILi1EEESI_SI_EEESC_SE_Li128ELb1ELb1ELb0ELb0EEENS1_19SingleTileSchedulerILb1ELb0ELb1ELi128EEEEEEEEEvNT_6ParamsE,@"STO_CUDA_ENTRY STV_DEFAULT"
_ZN7cutlass13device_kernelIN5flash19enable_sm80_to_sm89INS1_16FlashAttnFwdSm80INS1_25CollectiveMainloopFwdSm80ILi4ELi1ELb0EN4cute5tupleIJNS5_1CILi128EEENS7_ILi48EEENS7_ILi96EEEEEELi96ENS_6half_tEfNS_4arch4Sm80ELb0ELb1ELb1ELb1ELb0ELb0ELb1ELb0EEENS1_21CollectiveEpilogueFwdINS6_IJS8_SA_S9_EEENS6_IJNS7_ILi1EEESI_SI_EEESC_SE_Li128ELb1ELb1ELb0ELb0EEENS1_19SingleTileSchedulerILb1ELb0ELb1ELi128EEEEEEEEEvNT_6ParamsE:
[----:B------:R-:W-:Y:S01]  /*0000*/  LDC R1, c[0x0][0x28] ;  /* 0x00000a00ff017b82 */ /* 0x000fe20000000800 */
[----:B------:R-:W-:Y:S05]  /*0010*/  EXIT ;  /* 0x000000000000794d */ /* 0x000fea0003800000 */
.L_x_4:
        /* <DEDUP_REMOVED lines=14> */
.L_x_22:


//--------------------- .text._ZN7cutlass13device_kernelIN5flash19enable_sm80_to_sm89INS1_16FlashAttnFwdSm80INS1_25CollectiveMainloopFwdSm80ILi4ELi1ELb0EN4cute5tupleIJNS5_1CILi128EEENS7_ILi48EEENS7_ILi96EEEEEELi96ENS_6half_tEfNS_4arch4Sm80ELb0ELb1ELb1ELb1ELb0ELb1ELb1ELb0EEENS1_21CollectiveEpilogueFwdINS6_IJS8_SA_S9_EEENS6_IJNS7_ILi1EEESI_SI_EEESC_SE_Li128ELb1ELb1ELb0ELb0EEENS1_19SingleTileSchedulerILb1ELb0ELb1ELi128EEEEEEEEEvNT_6ParamsE --------------------------
	.section	.text._ZN7cutlass13device_kernelIN5flash19enable_sm80_to_sm89INS1_16FlashAttnFwdSm80INS1_25CollectiveMainloopFwdSm80ILi4ELi1ELb0EN4cute5tupleIJNS5_1CILi128EEENS7_ILi48EEENS7_ILi96EEEEEELi96ENS_6half_tEfNS_4arch4Sm80ELb0ELb1ELb1ELb1ELb0ELb1ELb1ELb0EEENS1_21CollectiveEpilogueFwdINS6_IJS8_SA_S9_EEENS6_IJNS7_ILi1EEESI_SI_EEESC_SE_Li128ELb1ELb1ELb0ELb0EEENS1_19SingleTileSchedulerILb1ELb0ELb1ELi128EEEEEEEEEvNT_6ParamsE,"ax",@progbits
	.align	128
.text._ZN7cutlass13device_kernelIN5flash19enable_sm80_to_sm89INS1_16FlashAttnFwdSm80INS1_25CollectiveMainloopFwdSm80ILi4ELi1ELb0EN4cute5tupleIJNS5_1CILi128EEENS7_ILi48EEENS7_ILi96EEEEEELi96ENS_6half_tEfNS_4arch4Sm80ELb0ELb1ELb1ELb1ELb0ELb1ELb1ELb0EEENS1_21CollectiveEpilogueFwdINS6_IJS8_SA_S9_EEENS6_IJNS7_ILi1EEESI_SI_EEESC_SE_Li128ELb1ELb1ELb0ELb0EEENS1_19SingleTileSchedulerILb1ELb0ELb1ELi128EEEEEEEEEvNT_6ParamsE:
        .type           _ZN7cutlass13device_kernelIN5flash19enable_sm80_to_sm89INS1_16FlashAttnFwdSm80INS1_25CollectiveMainloopFwdSm80ILi4ELi1ELb0EN4cute5tupleIJNS5_1CILi128EEENS7_ILi48EEENS7_ILi96EEEEEELi96ENS_6half_tEfNS_4arch4Sm80ELb0ELb1ELb1ELb1ELb0ELb1ELb1ELb0EEENS1_21CollectiveEpilogueFwdINS6_IJS8_SA_S9_EEENS6_IJNS7_ILi1EEESI_SI_EEESC_SE_Li128ELb1ELb1ELb0ELb0EEENS1_19SingleTileSchedulerILb1ELb0ELb1ELi128EEEEEEEEEvNT_6ParamsE,@function
        .size           _ZN7cutlass13device_kernelIN5flash19enable_sm80_to_sm89INS1_16FlashAttnFwdSm80INS1_25CollectiveMainloopFwdSm80ILi4ELi1ELb0EN4cute5tupleIJNS5_1CILi128EEENS7_ILi48EEENS7_ILi96EEEEEELi96ENS_6half_tEfNS_4arch4Sm80ELb0ELb1ELb1ELb1ELb0ELb1ELb1ELb0EEENS1_21CollectiveEpilogueFwdINS6_IJS8_SA_S9_EEENS6_IJNS7_ILi1EEESI_SI_EEESC_SE_Li128ELb1ELb1ELb0ELb0EEENS1_19SingleTileSchedulerILb1ELb0ELb1ELi128EEEEEEEEEvNT_6ParamsE,(.L_x_23 - _ZN7cutlass13device_kernelIN5flash19enable_sm80_to_sm89INS1_16FlashAttnFwdSm80INS1_25CollectiveMainloopFwdSm80ILi4ELi1ELb0EN4cute5tupleIJNS5_1CILi128EEENS7_ILi48EEENS7_ILi96EEEEEELi96ENS_6half_tEfNS_4arch4Sm80ELb0ELb1ELb1ELb1ELb0ELb1ELb1ELb0EEENS1_21CollectiveEpilogueFwdINS6_IJS8_SA_S9_EEENS6_IJNS7_ILi1EEESI_SI_EEESC_SE_Li128ELb1ELb1ELb0ELb0EEENS1_19SingleTileSchedulerILb1ELb0ELb1ELi128EEEEEEEEEvNT_6ParamsE)
        .other          _ZN7cutlass13device_kernelIN5flash19enable_sm80_to_sm89INS1_16FlashAttnFwdSm80INS1_25CollectiveMainloopFwdSm80ILi4ELi1ELb0EN4cute5tupleIJNS5_1CILi128EEENS7_ILi48EEENS7_ILi96EEEEEELi96ENS_6half_tEfNS_4arch4Sm80ELb0ELb1ELb1ELb1ELb0ELb1ELb1ELb0EEENS1_21CollectiveEpilogueFwdINS6_IJS8_SA_S9_EEENS6_IJNS7_ILi1EEESI_SI_EEESC_SE_Li128ELb1ELb1ELb0ELb0EEENS1_19SingleTileSchedulerILb1ELb0ELb1ELi128EEEEEEEEEvNT_6ParamsE,@"STO_CUDA_ENTRY STV_DEFAULT"
_ZN7cutlass13device_kernelIN5flash19enable_sm80_to_sm89INS1_16FlashAttnFwdSm80INS1_25CollectiveMainloopFwdSm80ILi4ELi1ELb0EN4cute5tupleIJNS5_1CILi128EEENS7_ILi48EEENS7_ILi96EEEEEELi96ENS_6half_tEfNS_4arch4Sm80ELb0ELb1ELb1ELb1ELb0ELb1ELb1ELb0EEENS1_21CollectiveEpilogueFwdINS6_IJS8_SA_S9_EEENS6_IJNS7_ILi1EEESI_SI_EEESC_SE_Li128ELb1ELb1ELb0ELb0EEENS1_19SingleTileSchedulerILb1ELb0ELb1ELi128EEEEEEEEEvNT_6ParamsE:
[----:B------:R-:W-:Y:S01]  /*0000*/  LDC R1, c[0x0][0x28] ;  /* 0x00000a00ff017b82 */ /* 0x000fe20000000800 */
[----:B------:R-:W-:Y:S05]  /*0010*/  EXIT ;  /* 0x000000000000794d */ /* 0x000fea0003800000 */
.L_x_5:
        /* <DEDUP_REMOVED lines=14> */
.L_x_23:


//--------------------- .text._ZN7cutlass13device_kernelIN5flash19enable_sm80_to_sm89INS1_16FlashAttnFwdSm80INS1_25CollectiveMainloopFwdSm80ILi4ELi1ELb0EN4cute5tupleIJNS5_1CILi128EEENS7_ILi64EEENS7_ILi96EEEEEELi96ENS_6half_tEfNS_4arch4Sm80ELb1ELb0ELb1ELb0ELb0ELb0ELb1ELb0EEENS1_21CollectiveEpilogueFwdINS6_IJS8_SA_S9_EEENS6_IJNS7_ILi1EEESI_SI_EEESC_SE_Li128ELb0ELb1ELb0ELb0EEENS1_30DynamicPersistentTileSchedulerILi128ELi128ELb0ELb1ELb0EEEEEEEEEvNT_6ParamsE --------------------------
	.section	.text._ZN7cutlass13device_kernelIN5flash19enable_sm80_to_sm89INS1_16FlashAttnFwdSm80INS1_25CollectiveMainloopFwdSm80ILi4ELi1ELb0EN4cute5tupleIJNS5_1CILi128EEENS7_ILi64EEENS7_ILi96EEEEEELi96ENS_6half_tEfNS_4arch4Sm80ELb1ELb0ELb1ELb0ELb0ELb0ELb1ELb0EEENS1_21CollectiveEpilogueFwdINS6_IJS8_SA_S9_EEENS6_IJNS7_ILi1EEESI_SI_EEESC_SE_Li128ELb0ELb1ELb0ELb0EEENS1_30DynamicPersistentTileSchedulerILi128ELi128ELb0ELb1ELb0EEEEEEEEEvNT_6ParamsE,"ax",@progbits
	.align	128
.text._ZN7cutlass13device_kernelIN5flash19enable_sm80_to_sm89INS1_16FlashAttnFwdSm80INS1_25CollectiveMainloopFwdSm80ILi4ELi1ELb0EN4cute5tupleIJNS5_1CILi128EEENS7_ILi64EEENS7_ILi96EEEEEELi96ENS_6half_tEfNS_4arch4Sm80ELb1ELb0ELb1ELb0ELb0ELb0ELb1ELb0EEENS1_21CollectiveEpilogueFwdINS6_IJS8_SA_S9_EEENS6_IJNS7_ILi1EEESI_SI_EEESC_SE_Li128ELb0ELb1ELb0ELb0EEENS1_30DynamicPersistentTileSchedulerILi128ELi128ELb0ELb1ELb0EEEEEEEEEvNT_6ParamsE:
        .type           _ZN7cutlass13device_kernelIN5flash19enable_sm80_to_sm89INS1_16FlashAttnFwdSm80INS1_25CollectiveMainloopFwdSm80ILi4ELi1ELb0EN4cute5tupleIJNS5_1CILi128EEENS7_ILi64EEENS7_ILi96EEEEEELi96ENS_6half_tEfNS_4arch4Sm80ELb1ELb0ELb1ELb0ELb0ELb0ELb1ELb0EEENS1_21CollectiveEpilogueFwdINS6_IJS8_SA_S9_EEENS6_IJNS7_ILi1EEESI_SI_EEESC_SE_Li128ELb0ELb1ELb0ELb0EEENS1_30DynamicPersistentTileSchedulerILi128ELi128ELb0ELb1ELb0EEEEEEEEEvNT_6ParamsE,@function
        .size           _ZN7cutlass13device_kernelIN5flash19enable_sm80_to_sm89INS1_16FlashAttnFwdSm80INS1_25CollectiveMainloopFwdSm80ILi4ELi1ELb0EN4cute5tupleIJNS5_1CILi128EEENS7_ILi64EEENS7_ILi96EEEEEELi96ENS_6half_tEfNS_4arch4Sm80ELb1ELb0ELb1ELb0ELb0ELb0ELb1ELb0EEENS1_21CollectiveEpilogueFwdINS6_IJS8_SA_S9_EEENS6_IJNS7_ILi1EEESI_SI_EEESC_SE_Li128ELb0ELb1ELb0ELb0EEENS1_30DynamicPersistentTileSchedulerILi128ELi128ELb0ELb1ELb0EEEEEEEEEvNT_6ParamsE,(.L_x_24 - _ZN7cutlass13device_kernelIN5flash19enable_sm80_to_sm89INS1_16FlashAttnFwdSm80INS1_25CollectiveMainloopFwdSm80ILi4ELi1ELb0EN4cute5tupleIJNS5_1CILi128EEENS7_ILi64EEENS7_ILi96EEEEEELi96ENS_6half_tEfNS_4arch4Sm80ELb1ELb0ELb1ELb0ELb0ELb0ELb1ELb0EEENS1_21CollectiveEpilogueFwdINS6_IJS8_SA_S9_EEENS6_IJNS7_ILi1EEESI_SI_EEESC_SE_Li128ELb0ELb1ELb0ELb0EEENS1_30DynamicPersistentTileSchedulerILi128ELi128ELb0ELb1ELb0EEEEEEEEEvNT_6ParamsE)
        .other          _ZN7cutlass13device_kernelIN5flash19enable_sm80_to_sm89INS1_16FlashAttnFwdSm80INS1_25CollectiveMainloopFwdSm80ILi4ELi1ELb0EN4cute5tupleIJNS5_1CILi128EEENS7_ILi64EEENS7_ILi96EEEEEELi96ENS_6half_tEfNS_4arch4Sm80ELb1ELb0ELb1ELb0ELb0ELb0ELb1ELb0EEENS1_21CollectiveEpilogueFwdINS6_IJS8_SA_S9_EEENS6_IJNS7_ILi1EEESI_SI_EEESC_SE_Li128ELb0ELb1ELb0ELb0EEENS1_30DynamicPersistentTileSchedulerILi128ELi128ELb0ELb1ELb0EEEEEEEEEvNT_6ParamsE,@"STO_CUDA_ENTRY STV_DEFAULT"
_ZN7cutlass13device_kernelIN5flash19enable_sm80_to_sm89INS1_16FlashAttnFwdSm80INS1_25CollectiveMainloopFwdSm80ILi4ELi1ELb0EN4cute5tupleIJNS5_1CILi128EEENS7_ILi64EEENS7_ILi96EEEEEELi96ENS_6half_tEfNS_4arch4Sm80ELb1ELb0ELb1ELb0ELb0ELb0ELb1ELb0EEENS1_21CollectiveEpilogueFwdINS6_IJS8_SA_S9_EEENS6_IJNS7_ILi1EEESI_SI_EEESC_SE_Li128ELb0ELb1ELb0ELb0EEENS1_30DynamicPersistentTileSchedulerILi128ELi128ELb0ELb1ELb0EEEEEEEEEvNT_6ParamsE:
[----:B------:R-:W-:Y:S01]  /*0000*/  LDC R1, c[0x0][0x28] ;  /* 0x00000a00ff017b82 */ /* 0x000fe20000000800 */
[----:B------:R-:W-:Y:S05]  /*0010*/  EXIT ;  /* 0x000000000000794d */ /* 0x000fea0003800000 */
.L_x_6:
        /* <DEDUP_REMOVED lines=14> */
.L_x_24:


//--------------------- .text._ZN7cutlass13device_kernelIN5flash19enable_sm80_to_sm89INS1_16FlashAttnFwdSm80INS1_25CollectiveMainloopFwdSm80ILi4ELi1ELb0EN4cute5tupleIJNS5_1CILi128EEENS7_ILi64EEENS7_ILi96EEEEEELi96ENS_6half_tEfNS_4arch4Sm80ELb1ELb0ELb1ELb1ELb0ELb0ELb1ELb0EEENS1_21CollectiveEpilogueFwdINS6_IJS8_SA_S9_EEENS6_IJNS7_ILi1EEESI_SI_EEESC_SE_Li128ELb1ELb1ELb0ELb0EEENS1_19SingleTileSchedulerILb1ELb0ELb1ELi128EEEEEEEEEvNT_6ParamsE --------------------------
	.section	.text._ZN7cutlass13device_kernelIN5flash19enable_sm80_to_sm89INS1_16FlashAttnFwdSm80INS1_25CollectiveMainloopFwdSm80ILi4ELi1ELb0EN4cute5tupleIJNS5_1CILi128EEENS7_ILi64EEENS7_ILi96EEEEEELi96ENS_6half_tEfNS_4arch4Sm80ELb1ELb0ELb1ELb1ELb0ELb0ELb1ELb0EEENS1_21CollectiveEpilogueFwdINS6_IJS8_SA_S9_EEENS6_IJNS7_ILi1EEESI_SI_EEESC_SE_Li128ELb1ELb1ELb0ELb0EEENS1_19SingleTileSchedulerILb1ELb0ELb1ELi128EEEEEEEEEvNT_6ParamsE,"ax",@progbits
	.align	128
.text._ZN7cutlass13device_kernelIN5flash19enable_sm80_to_sm89INS1_16FlashAttnFwdSm80INS1_25CollectiveMainloopFwdSm80ILi4ELi1ELb0EN4cute5tupleIJNS5_1CILi128EEENS7_ILi64EEENS7_ILi96EEEEEELi96ENS_6half_tEfNS_4arch4Sm80ELb1ELb0ELb1ELb1ELb0ELb0ELb1ELb0EEENS1_21CollectiveEpilogueFwdINS6_IJS8_SA_S9_EEENS6_IJNS7_ILi1EEESI_SI_EEESC_SE_Li128ELb1ELb1ELb0ELb0EEENS1_19SingleTileSchedulerILb1ELb0ELb1ELi128EEEEEEEEEvNT_6ParamsE:
        .type           _ZN7cutlass13device_kernelIN5flash19enable_sm80_to_sm89INS1_16FlashAttnFwdSm80INS1_25CollectiveMainloopFwdSm80ILi4ELi1ELb0EN4cute5tupleIJNS5_1CILi128EEENS7_ILi64EEENS7_ILi96EEEEEELi96ENS_6half_tEfNS_4arch4Sm80ELb1ELb0ELb1ELb1ELb0ELb0ELb1ELb0EEENS1_21CollectiveEpilogueFwdINS6_IJS8_SA_S9_EEENS6_IJNS7_ILi1EEESI_SI_EEESC_SE_Li128ELb1ELb1ELb0ELb0EEENS1_19SingleTileSchedulerILb1ELb0ELb1ELi128EEEEEEEEEvNT_6ParamsE,@function
        .size           _ZN7cutlass13device_kernelIN5flash19enable_sm80_to_sm89INS1_16FlashAttnFwdSm80INS1_25CollectiveMainloopFwdSm80ILi4ELi1ELb0EN4cute5tupleIJNS5_1CILi128EEENS7_ILi64EEENS7_ILi96EEEEEELi96ENS_6half_tEfNS_4arch4Sm80ELb1ELb0ELb1ELb1ELb0ELb0ELb1ELb0EEENS1_21CollectiveEpilogueFwdINS6_IJS8_SA_S9_EEENS6_IJNS7_ILi1EEESI_SI_EEESC_SE_Li128ELb1ELb1ELb0ELb0EEENS1_19SingleTileSchedulerILb1ELb0ELb1ELi128EEEEEEEEEvNT_6ParamsE,(.L_x_25 - _ZN7cutlass13device_kernelIN5flash19enable_sm80_to_sm89INS1_16FlashAttnFwdSm80INS1_25CollectiveMainloopFwdSm80ILi4ELi1ELb0EN4cute5tupleIJNS5_1CILi128EEENS7_ILi64EEENS7_ILi96EEEEEELi96ENS_6half_tEfNS_4arch4Sm80ELb1ELb0ELb1ELb1ELb0ELb0ELb1ELb0EEENS1_21CollectiveEpilogueFwdINS6_IJS8_SA_S9_EEENS6_IJNS7_ILi1EEESI_SI_EEESC_SE_Li128ELb1ELb1ELb0ELb0EEENS1_19SingleTileSchedulerILb1ELb0ELb1ELi128EEEEEEEEEvNT_6ParamsE)
        .other          _ZN7cutlass13device_kernelIN5flash19enable_sm80_to_sm89INS1_16FlashAttnFwdSm80INS1_25CollectiveMainloopFwdSm80ILi4ELi1ELb0EN4cute5tupleIJNS5_1CILi128EEENS7_ILi64EEENS7_ILi96EEEEEELi96ENS_6half_tEfNS_4arch4Sm80ELb1ELb0ELb1ELb1ELb0ELb0ELb1ELb0EEENS1_21CollectiveEpilogueFwdINS6_IJS8_SA_S9_EEENS6_IJNS7_ILi1EEESI_SI_EEESC_SE_Li128ELb1ELb1ELb0ELb0EEENS1_19SingleTileSchedulerILb1ELb0ELb1ELi128EEEEEEEEEvNT_6ParamsE,@"STO_CUDA_ENTRY STV_DEFAULT"
_ZN7cutlass13device_kernelIN5flash19enable_sm80_to_sm89INS1_16FlashAttnFwdSm80INS1_25CollectiveMainloopFwdSm80ILi4ELi1ELb0EN4cute5tupleIJNS5_1CILi128EEENS7_ILi64EEENS7_ILi96EEEEEELi96ENS_6half_tEfNS_4arch4Sm80ELb1ELb0ELb1ELb1ELb0ELb0ELb1ELb0EEENS1_21CollectiveEpilogueFwdINS6_IJS8_SA_S9_EEENS6_IJNS7_ILi1EEESI_SI_EEESC_SE_Li128ELb1ELb1ELb0ELb0EEENS1_19SingleTileSchedulerILb1ELb0ELb1ELi128EEEEEEEEEvNT_6ParamsE:
[----:B------:R-:W-:Y:S01]  /*0000*/  LDC R1, c[0x0][0x28] ;  /* 0x00000a00ff017b82 */ /* 0x000fe20000000800 */
[----:B------:R-:W-:Y:S05]  /*0010*/  EXIT ;  /* 0x000000000000794d */ /* 0x000fea0003800000 */
.L_x_7:
        /* <DEDUP_REMOVED lines=14> */
.L_x_25:


//--------------------- .text._ZN7cutlass13device_kernelIN5flash19enable_sm80_to_sm89INS1_16FlashAttnFwdSm80INS1_25CollectiveMainloopFwdSm80ILi4ELi1ELb0EN4cute5tupleIJNS5_1CILi128EEENS7_ILi64EEENS7_ILi96EEEEEELi96ENS_6half_tEfNS_4arch4Sm80ELb1ELb0ELb1ELb1ELb0ELb1ELb1ELb0EEENS1_21CollectiveEpilogueFwdINS6_IJS8_SA_S9_EEENS6_IJNS7_ILi1EEESI_SI_EEESC_SE_Li128ELb1ELb1ELb0ELb0EEENS1_19SingleTileSchedulerILb1ELb0ELb1ELi128EEEEEEEEEvNT_6ParamsE --------------------------
	.section	.text._ZN7cutlass13device_kernelIN5flash19enable_sm80_to_sm89INS1_16FlashAttnFwdSm80INS1_25CollectiveMainloopFwdSm80ILi4ELi1ELb0EN4cute5tupleIJNS5_1CILi128EEENS7_ILi64EEENS7_ILi96EEEEEELi96ENS_6half_tEfNS_4arch4Sm80ELb1ELb0ELb1ELb1ELb0ELb1ELb1ELb0EEENS1_21CollectiveEpilogueFwdINS6_IJS8_SA_S9_EEENS6_IJNS7_ILi1EEESI_SI_EEESC_SE_Li128ELb1ELb1ELb0ELb0EEENS1_19SingleTileSchedulerILb1ELb0ELb1ELi128EEEEEEEEEvNT_6ParamsE,"ax",@progbits
	.align	128
.text._ZN7cutlass13device_kernelIN5flash19enable_sm80_to_sm89INS1_16FlashAttnFwdSm80INS1_25CollectiveMainloopFwdSm80ILi4ELi1ELb0EN4cute5tupleIJNS5_1CILi128EEENS7_ILi64EEENS7_ILi96EEEEEELi96ENS_6half_tEfNS_4arch4Sm80ELb1ELb0ELb1ELb1ELb0ELb1ELb1ELb0EEENS1_21CollectiveEpilogueFwdINS6_IJS8_SA_S9_EEENS6_IJNS7_ILi1EEESI_SI_EEESC_SE_Li128ELb1ELb1ELb0ELb0EEENS1_19SingleTileSchedulerILb1ELb0ELb1ELi128EEEEEEEEEvNT_6ParamsE:
        .type           _ZN7cutlass13device_kernelIN5flash19enable_sm80_to_sm89INS1_16FlashAttnFwdSm80INS1_25CollectiveMainloopFwdSm80ILi4ELi1ELb0EN4cute5tupleIJNS5_1CILi128EEENS7_ILi64EEENS7_ILi96EEEEEELi96ENS_6half_tEfNS_4arch4Sm80ELb1ELb0ELb1ELb1ELb0ELb1ELb1ELb0EEENS1_21CollectiveEpilogueFwdINS6_IJS8_SA_S9_EEENS6_IJNS7_ILi1EEESI_SI_EEESC_SE_Li128ELb1ELb1ELb0ELb0EEENS1_19SingleTileSchedulerILb1ELb0ELb1ELi128EEEEEEEEEvNT_6ParamsE,@function
        .size           _ZN7cutlass13device_kernelIN5flash19enable_sm80_to_sm89INS1_16FlashAttnFwdSm80INS1_25CollectiveMainloopFwdSm80ILi4ELi1ELb0EN4cute5tupleIJNS5_1CILi128EEENS7_ILi64EEENS7_ILi96EEEEEELi96ENS_6half_tEfNS_4arch4Sm80ELb1ELb0ELb1ELb1ELb0ELb1ELb1ELb0EEENS1_21CollectiveEpilogueFwdINS6_IJS8_SA_S9_EEENS6_IJNS7_ILi1EEESI_SI_EEESC_SE_Li128ELb1ELb1ELb0ELb0EEENS1_19SingleTileSchedulerILb1ELb0ELb1ELi128EEEEEEEEEvNT_6ParamsE,(.L_x_26 - _ZN7cutlass13device_kernelIN5flash19enable_sm80_to_sm89INS1_16FlashAttnFwdSm80INS1_25CollectiveMainloopFwdSm80ILi4ELi1ELb0EN4cute5tupleIJNS5_1CILi128EEENS7_ILi64EEENS7_ILi96EEEEEELi96ENS_6half_tEfNS_4arch4Sm80ELb1ELb0ELb1ELb1ELb0ELb1ELb1ELb0EEENS1_21CollectiveEpilogueFwdINS6_IJS8_SA_S9_EEENS6_IJNS7_ILi1EEESI_SI_EEESC_SE_Li128ELb1ELb1ELb0ELb0EEENS1_19SingleTileSchedulerILb1ELb0ELb1ELi128EEEEEEEEEvNT_6ParamsE)
        .other          _ZN7cutlass13device_kernelIN5flash19enable_sm80_to_sm89INS1_16FlashAttnFwdSm80INS1_25CollectiveMainloopFwdSm80ILi4ELi1ELb0EN4cute5tupleIJNS5_1CILi128EEENS7_ILi64EEENS7_ILi96EEEEEELi96ENS_6half_tEfNS_4arch4Sm80ELb1ELb0ELb1ELb1ELb0ELb1ELb1ELb0EEENS1_21CollectiveEpilogueFwdINS6_IJS8_SA_S9_EEENS6_IJNS7_ILi1EEESI_SI_EEESC_SE_Li128ELb1ELb1ELb0ELb0EEENS1_19SingleTileSchedulerILb1ELb0ELb1ELi128EEEEEEEEEvNT_6ParamsE,@"STO_CUDA_ENTRY STV_DEFAULT"
_ZN7cutlass13device_kernelIN5flash19enable_sm80_to_sm89INS1_16FlashAttnFwdSm80INS1_25CollectiveMainloopFwdSm80ILi4ELi1ELb0EN4cute5tupleIJNS5_1CILi128EEENS7_ILi64EEENS7_ILi96EEEEEELi96ENS_6half_tEfNS_4arch4Sm80ELb1ELb0ELb1ELb1ELb0ELb1ELb1ELb0EEENS1_21CollectiveEpilogueFwdINS6_IJS8_SA_S9_EEENS6_IJNS7_ILi1EEESI_SI_EEESC_SE_Li128ELb1ELb1ELb0ELb0EEENS1_19SingleTileSchedulerILb1ELb0ELb1ELi128EEEEEEEEEvNT_6ParamsE:
[----:B------:R-:W-:Y:S01]  /*0000*/  LDC R1, c[0x0][0x28] ;  /* 0x00000a00ff017b82 */ /* 0x000fe20000000800 */
[----:B------:R-:W-:Y:S05]  /*0010*/  EXIT ;  /* 0x000000000000794d */ /* 0x000fea0003800000 */
.L_x_8:
        /* <DEDUP_REMOVED lines=14> */
.L_x_26:


//--------------------- .text._ZN7cutlass13device_kernelIN5flash19enable_sm80_to_sm89INS1_16FlashAttnFwdSm80INS1_25CollectiveMainloopFwdSm80ILi4ELi1ELb0EN4cute5tupleIJNS5_1CILi128EEENS7_ILi64EEENS7_ILi96EEEEEELi96ENS_6half_tEfNS_4arch4Sm80ELb0ELb0ELb0ELb0ELb0ELb0ELb1ELb0EEENS1_21CollectiveEpilogueFwdINS6_IJS8_SA_S9_EEENS6_IJNS7_ILi1EEESI_SI_EEESC_SE_Li128ELb0ELb1ELb0ELb0EEENS1_19SingleTileSchedulerILb0ELb0ELb1ELi128EEEEEEEEEvNT_6ParamsE --------------------------
	.section	.text._ZN7cutlass13device_kernelIN5flash19enable_sm80_to_sm89INS1_16FlashAttnFwdSm80INS1_25CollectiveMainloopFwdSm80ILi4ELi1ELb0EN4cute5tupleIJNS5_1CILi128EEENS7_ILi64EEENS7_ILi96EEEEEELi96ENS_6half_tEfNS_4arch4Sm80ELb0ELb0ELb0ELb0ELb0ELb0ELb1ELb0EEENS1_21CollectiveEpilogueFwdINS6_IJS8_SA_S9_EEENS6_IJNS7_ILi1EEESI_SI_EEESC_SE_Li128ELb0ELb1ELb0ELb0EEENS1_19SingleTileSchedulerILb0ELb0ELb1ELi128EEEEEEEEEvNT_6ParamsE,"ax",@progbits
	.align	128
.text._ZN7cutlass13device_kernelIN5flash19enable_sm80_to_sm89INS1_16FlashAttnFwdSm80INS1_25CollectiveMainloopFwdSm80ILi4ELi1ELb0EN4cute5tupleIJNS5_1CILi128EEENS7_ILi64EEENS7_ILi96EEEEEELi96ENS_6half_tEfNS_4arch4Sm80ELb0ELb0ELb0ELb0ELb0ELb0ELb1ELb0EEENS1_21CollectiveEpilogueFwdINS6_IJS8_SA_S9_EEENS6_IJNS7_ILi1EEESI_SI_EEESC_SE_Li128ELb0ELb1ELb0ELb0EEENS1_19SingleTileSchedulerILb0ELb0ELb1ELi128EEEEEEEEEvNT_6ParamsE:
        .type           _ZN7cutlass13device_kernelIN5flash19enable_sm80_to_sm89INS1_16FlashAttnFwdSm80INS1_25CollectiveMainloopFwdSm80ILi4ELi1ELb0EN4cute5tupleIJNS5_1CILi128EEENS7_ILi64EEENS7_ILi96EEEEEELi96ENS_6half_tEfNS_4arch4Sm80ELb0ELb0ELb0ELb0ELb0ELb0ELb1ELb0EEENS1_21CollectiveEpilogueFwdINS6_IJS8_SA_S9_EEENS6_IJNS7_ILi1EEESI_SI_EEESC_SE_Li128ELb0ELb1ELb0ELb0EEENS1_19SingleTileSchedulerILb0ELb0ELb1ELi128EEEEEEEEEvNT_6ParamsE,@function
        .size           _ZN7cutlass13device_kernelIN5flash19enable_sm80_to_sm89INS1_16FlashAttnFwdSm80INS1_25CollectiveMainloopFwdSm80ILi4ELi1ELb0EN4cute5tupleIJNS5_1CILi128EEENS7_ILi64EEENS7_ILi96EEEEEELi96ENS_6half_tEfNS_4arch4Sm80ELb0ELb0ELb0ELb0ELb0ELb0ELb1ELb0EEENS1_21CollectiveEpilogueFwdINS6_IJS8_SA_S9_EEENS6_IJNS7_ILi1EEESI_SI_EEESC_SE_Li128ELb0ELb1ELb0ELb0EEENS1_19SingleTileSchedulerILb0ELb0ELb1ELi128EEEEEEEEEvNT_6ParamsE,(.L_x_27 - _ZN7cutlass13device_kernelIN5flash19enable_sm80_to_sm89INS1_16FlashAttnFwdSm80INS1_25CollectiveMainloopFwdSm80ILi4ELi1ELb0EN4cute5tupleIJNS5_1CILi128EEENS7_ILi64EEENS7_ILi96EEEEEELi96ENS_6half_tEfNS_4arch4Sm80ELb0ELb0ELb0ELb0ELb0ELb0ELb1ELb0EEENS1_21CollectiveEpilogueFwdINS6_IJS8_SA_S9_EEENS6_IJNS7_ILi1EEESI_SI_EEESC_SE_Li128ELb0ELb1ELb0ELb0EEENS1_19SingleTileSchedulerILb0ELb0ELb1ELi128EEEEEEEEEvNT_6ParamsE)
        .other          _ZN7cutlass13device_kernelIN5flash19enable_sm80_to_sm89INS1_16FlashAttnFwdSm80INS1_25CollectiveMainloopFwdSm80ILi4ELi1ELb0EN4cute5tupleIJNS5_1CILi128EEENS7_ILi64EEENS7_ILi96EEEEEELi96ENS_6half_tEfNS_4arch4Sm80ELb0ELb0ELb0ELb0ELb0ELb0ELb1ELb0EEENS1_21CollectiveEpilogueFwdINS6_IJS8_SA_S9_EEENS6_IJNS7_ILi1EEESI_SI_EEESC_SE_Li128ELb0ELb1ELb0ELb0EEENS1_19SingleTileSchedulerILb0ELb0ELb1ELi128EEEEEEEEEvNT_6ParamsE,@"STO_CUDA_ENTRY STV_DEFAULT"
_ZN7cutlass13device_kernelIN5flash19enable_sm80_to_sm89INS1_16FlashAttnFwdSm80INS1_25CollectiveMainloopFwdSm80ILi4ELi1ELb0EN4cute5tupleIJNS5_1CILi128EEENS7_ILi64EEENS7_ILi96EEEEEELi96ENS_6half_tEfNS_4arch4Sm80ELb0ELb0ELb0ELb0ELb0ELb0ELb1ELb0EEENS1_21CollectiveEpilogueFwdINS6_IJS8_SA_S9_EEENS6_IJNS7_ILi1EEESI_SI_EEESC_SE_Li128ELb0ELb1ELb0ELb0EEENS1_19SingleTileSchedulerILb0ELb0ELb1ELi128EEEEEEEEEvNT_6ParamsE:
[----:B------:R-:W-:Y:S01]  /*0000*/  LDC R1, c[0x0][0x28] ;  /* 0x00000a00ff017b82 */ /* 0x000fe20000000800 */
[----:B------:R-:W-:Y:S05]  /*0010*/  EXIT ;  /* 0x000000000000794d */ /* 0x000fea0003800000 */
.L_x_9:
        /* <DEDUP_REMOVED lines=14> */
.L_x_27:


//--------------------- .text._ZN7cutlass13device_kernelIN5flash19enable_sm80_to_sm89INS1_16FlashAttnFwdSm80INS1_25CollectiveMainloopFwdSm80ILi4ELi1ELb0EN4cute5tupleIJNS5_1CILi128EEENS7_ILi64EEENS7_ILi96EEEEEELi96ENS_6half_tEfNS_4arch4Sm80ELb0ELb0ELb0ELb1ELb0ELb0ELb1ELb0EEENS1_21CollectiveEpilogueFwdINS6_IJS8_SA_S9_EEENS6_IJNS7_ILi1EEESI_SI_EEESC_SE_Li128ELb1ELb1ELb0ELb0EEENS1_19SingleTileSchedulerILb1ELb0ELb1ELi128EEEEEEEEEvNT_6ParamsE --------------------------
	.section	.text._ZN7cutlass13device_kernelIN5flash19enable_sm80_to_sm89INS1_16FlashAttnFwdSm80INS1_25CollectiveMainloopFwdSm80ILi4ELi1ELb0EN4cute5tupleIJNS5_1CILi128EEENS7_ILi64EEENS7_ILi96EEEEEELi96ENS_6half_tEfNS_4arch4Sm80ELb0ELb0ELb0ELb1ELb0ELb0ELb1ELb0EEENS1_21CollectiveEpilogueFwdINS6_IJS8_SA_S9_EEENS6_IJNS7_ILi1EEESI_SI_EEESC_SE_Li128ELb1ELb1ELb0ELb0EEENS1_19SingleTileSchedulerILb1ELb0ELb1ELi128EEEEEEEEEvNT_6ParamsE,"ax",@progbits
	.align	128
.text._ZN7cutlass13device_kernelIN5flash19enable_sm80_to_sm89INS1_16FlashAttnFwdSm80INS1_25CollectiveMainloopFwdSm80ILi4ELi1ELb0EN4cute5tupleIJNS5_1CILi128EEENS7_ILi64EEENS7_ILi96EEEEEELi96ENS_6half_tEfNS_4arch4Sm80ELb0ELb0ELb0ELb1ELb0ELb0ELb1ELb0EEENS1_21CollectiveEpilogueFwdINS6_IJS8_SA_S9_EEENS6_IJNS7_ILi1EEESI_SI_EEESC_SE_Li128ELb1ELb1ELb0ELb0EEENS1_19SingleTileSchedulerILb1ELb0ELb1ELi128EEEEEEEEEvNT_6ParamsE:
        .type           _ZN7cutlass13device_kernelIN5flash19enable_sm80_to_sm89INS1_16FlashAttnFwdSm80INS1_25CollectiveMainloopFwdSm80ILi4ELi1ELb0EN4cute5tupleIJNS5_1CILi128EEENS7_ILi64EEENS7_ILi96EEEEEELi96ENS_6half_tEfNS_4arch4Sm80ELb0ELb0ELb0ELb1ELb0ELb0ELb1ELb0EEENS1_21CollectiveEpilogueFwdINS6_IJS8_SA_S9_EEENS6_IJNS7_ILi1EEESI_SI_EEESC_SE_Li128ELb1ELb1ELb0ELb0EEENS1_19SingleTileSchedulerILb1ELb0ELb1ELi128EEEEEEEEEvNT_6ParamsE,@function
        .size           _ZN7cutlass13device_kernelIN5flash19enable_sm80_to_sm89INS1_16FlashAttnFwdSm80INS1_25CollectiveMainloopFwdSm80ILi4ELi1ELb0EN4cute5tupleIJNS5_1CILi128EEENS7_ILi64EEENS7_ILi96EEEEEELi96ENS_6half_tEfNS_4arch4Sm80ELb0ELb0ELb0ELb1ELb0ELb0ELb1ELb0EEENS1_21CollectiveEpilogueFwdINS6_IJS8_SA_S9_EEENS6_IJNS7_ILi1EEESI_SI_EEESC_SE_Li128ELb1ELb1ELb0ELb0EEENS1_19SingleTileSchedulerILb1ELb0ELb1ELi128EEEEEEEEEvNT_6ParamsE,(.L_x_28 - _ZN7cutlass13device_kernelIN5flash19enable_sm80_to_sm89INS1_16FlashAttnFwdSm80INS1_25CollectiveMainloopFwdSm80ILi4ELi1ELb0EN4cute5tupleIJNS5_1CILi128EEENS7_ILi64EEENS7_ILi96EEEEEELi96ENS_6half_tEfNS_4arch4Sm80ELb0ELb0ELb0ELb1ELb0ELb0ELb1ELb0EEENS1_21CollectiveEpilogueFwdINS6_IJS8_SA_S9_EEENS6_IJNS7_ILi1EEESI_SI_EEESC_SE_Li128ELb1ELb1ELb0ELb0EEENS1_19SingleTileSchedulerILb1ELb0ELb1ELi128EEEEEEEEEvNT_6ParamsE)
        .other          _ZN7cutlass13device_kernelIN5flash19enable_sm80_to_sm89INS1_16FlashAttnFwdSm80INS1_25CollectiveMainloopFwdSm80ILi4ELi1ELb0EN4cute5tupleIJNS5_1CILi128EEENS7_ILi64EEENS7_ILi96EEEEEELi96ENS_6half_tEfNS_4arch4Sm80ELb0ELb0ELb0ELb1ELb0ELb0ELb1ELb0EEENS1_21CollectiveEpilogueFwdINS6_IJS8_SA_S9_EEENS6_IJNS7_ILi1EEESI_SI_EEESC_SE_Li128ELb1ELb1ELb0ELb0EEENS1_19SingleTileSchedulerILb1ELb0ELb1ELi128EEEEEEEEEvNT_6ParamsE,@"STO_CUDA_ENTRY STV_DEFAULT"
_ZN7cutlass13device_kernelIN5flash19enable_sm80_to_sm89INS1_16FlashAttnFwdSm80INS1_25CollectiveMainloopFwdSm80ILi4ELi1ELb0EN4cute5tupleIJNS5_1CILi128EEENS7_ILi64EEENS7_ILi96EEEEEELi96ENS_6half_tEfNS_4arch4Sm80ELb0ELb0ELb0ELb1ELb0ELb0ELb1ELb0EEENS1_21CollectiveEpilogueFwdINS6_IJS8_SA_S9_EEENS6_IJNS7_ILi1EEESI_SI_EEESC_SE_Li128ELb1ELb1ELb0ELb0EEENS1_19SingleTileSchedulerILb1ELb0ELb1ELi128EEEEEEEEEvNT_6ParamsE:
[----:B------:R-:W-:Y:S01]  /*0000*/  LDC R1, c[0x0][0x28] ;  /* 0x00000a00ff017b82 */ /* 0x000fe20000000800 */
[----:B------:R-:W-:Y:S05]  /*0010*/  EXIT ;  /* 0x000000000000794d */ /* 0x000fea0003800000 */
.L_x_10:
        /* <DEDUP_REMOVED lines=14> */
.L_x_28:


//--------------------- .text._ZN7cutlass13device_kernelIN5flash19enable_sm80_to_sm89INS1_16FlashAttnFwdSm80INS1_25CollectiveMainloopFwdSm80ILi4ELi1ELb0EN4cute5tupleIJNS5_1CILi128EEENS7_ILi64EEENS7_ILi96EEEEEELi96ENS_6half_tEfNS_4arch4Sm80ELb0ELb0ELb0ELb1ELb0ELb1ELb1ELb0EEENS1_21CollectiveEpilogueFwdINS6_IJS8_SA_S9_EEENS6_IJNS7_ILi1EEESI_SI_EEESC_SE_Li128ELb1ELb1ELb0ELb0EEENS1_19SingleTileSchedulerILb1ELb0ELb1ELi128EEEEEEEEEvNT_6ParamsE --------------------------
	.section	.text._ZN7cutlass13device_kernelIN5flash19enable_sm80_to_sm89INS1_16FlashAttnFwdSm80INS1_25CollectiveMainloopFwdSm80ILi4ELi1ELb0EN4cute5tupleIJNS5_1CILi128EEENS7_ILi64EEENS7_ILi96EEEEEELi96ENS_6half_tEfNS_4arch4Sm80ELb0ELb0ELb0ELb1ELb0ELb1ELb1ELb0EEENS1_21CollectiveEpilogueFwdINS6_IJS8_SA_S9_EEENS6_IJNS7_ILi1EEESI_SI_EEESC_SE_Li128ELb1ELb1ELb0ELb0EEENS1_19SingleTileSchedulerILb1ELb0ELb1ELi128EEEEEEEEEvNT_6ParamsE,"ax",@progbits
	.align	128
.text._ZN7cutlass13device_kernelIN5flash19enable_sm80_to_sm89INS1_16FlashAttnFwdSm80INS1_25CollectiveMainloopFwdSm80ILi4ELi1ELb0EN4cute5tupleIJNS5_1CILi128EEENS7_ILi64EEENS7_ILi96EEEEEELi96ENS_6half_tEfNS_4arch4Sm80ELb0ELb0ELb0ELb1ELb0ELb1ELb1ELb0EEENS1_21CollectiveEpilogueFwdINS6_IJS8_SA_S9_EEENS6_IJNS7_ILi1EEESI_SI_EEESC_SE_Li128ELb1ELb1ELb0ELb0EEENS1_19SingleTileSchedulerILb1ELb0ELb1ELi128EEEEEEEEEvNT_6ParamsE:
        .type           _ZN7cutlass13device_kernelIN5flash19enable_sm80_to_sm89INS1_16FlashAttnFwdSm80INS1_25CollectiveMainloopFwdSm80ILi4ELi1ELb0EN4cute5tupleIJNS5_1CILi128EEENS7_ILi64EEENS7_ILi96EEEEEELi96ENS_6half_tEfNS_4arch4Sm80ELb0ELb0ELb0ELb1ELb0ELb1ELb1ELb0EEENS1_21CollectiveEpilogueFwdINS6_IJS8_SA_S9_EEENS6_IJNS7_ILi1EEESI_SI_EEESC_SE_Li128ELb1ELb1ELb0ELb0EEENS1_19SingleTileSchedulerILb1ELb0ELb1ELi128EEEEEEEEEvNT_6ParamsE,@function
        .size           _ZN7cutlass13device_kernelIN5flash19enable_sm80_to_sm89INS1_16FlashAttnFwdSm80INS1_25CollectiveMainloopFwdSm80ILi4ELi1ELb0EN4cute5tupleIJNS5_1CILi128EEENS7_ILi64EEENS7_ILi96EEEEEELi96ENS_6half_tEfNS_4arch4Sm80ELb0ELb0ELb0ELb1ELb0ELb1ELb1ELb0EEENS1_21CollectiveEpilogueFwdINS6_IJS8_SA_S9_EEENS6_IJNS7_ILi1EEESI_SI_EEESC_SE_Li128ELb1ELb1ELb0ELb0EEENS1_19SingleTileSchedulerILb1ELb0ELb1ELi128EEEEEEEEEvNT_6ParamsE,(.L_x_29 - _ZN7cutlass13device_kernelIN5flash19enable_sm80_to_sm89INS1_16FlashAttnFwdSm80INS1_25CollectiveMainloopFwdSm80ILi4ELi1ELb0EN4cute5tupleIJNS5_1CILi128EEENS7_ILi64EEENS7_ILi96EEEEEELi96ENS_6half_tEfNS_4arch4Sm80ELb0ELb0ELb0ELb1ELb0ELb1ELb1ELb0EEENS1_21CollectiveEpilogueFwdINS6_IJS8_SA_S9_EEENS6_IJNS7_ILi1EEESI_SI_EEESC_SE_Li128ELb1ELb1ELb0ELb0EEENS1_19SingleTileSchedulerILb1ELb0ELb1ELi128EEEEEEEEEvNT_6ParamsE)
        .other          _ZN7cutlass13device_kernelIN5flash19enable_sm80_to_sm89INS1_16FlashAttnFwdSm80INS1_25CollectiveMainloopFwdSm80ILi4ELi1ELb0EN4cute5tupleIJNS5_1CILi128EEENS7_ILi64EEENS7_ILi96EEEEEELi96ENS_6half_tEfNS_4arch4Sm80ELb0ELb0ELb0ELb1ELb0ELb1ELb1ELb0EEENS1_21CollectiveEpilogueFwdINS6_IJS8_SA_S9_EEENS6_IJNS7_ILi1EEESI_SI_EEESC_SE_Li128ELb1ELb1ELb0ELb0EEENS1_19SingleTileSchedulerILb1ELb0ELb1ELi128EEEEEEEEEvNT_6ParamsE,@"STO_CUDA_ENTRY STV_DEFAULT"
_ZN7cutlass13device_kernelIN5flash19enable_sm80_to_sm89INS1_16FlashAttnFwdSm80INS1_25CollectiveMainloopFwdSm80ILi4ELi1ELb0EN4cute5tupleIJNS5_1CILi128EEENS7_ILi64EEENS7_ILi96EEEEEELi96ENS_6half_tEfNS_4arch4Sm80ELb0ELb0ELb0ELb1ELb0ELb1ELb1ELb0EEENS1_21CollectiveEpilogueFwdINS6_IJS8_SA_S9_EEENS6_IJNS7_ILi1EEESI_SI_EEESC_SE_Li128ELb1ELb1ELb0ELb0EEENS1_19SingleTileSchedulerILb1ELb0ELb1ELi128EEEEEEEEEvNT_6ParamsE:
[----:B------:R-:W-:Y:S01]  /*0000*/  LDC R1, c[0x0][0x28] ;  /* 0x00000a00ff017b82 */ /* 0x000fe20000000800 */
[----:B------:R-:W-:Y:S05]  /*0010*/  EXIT ;  /* 0x000000000000794d */ /* 0x000fea0003800000 */
.L_x_11:
        /* <DEDUP_REMOVED lines=14> */
.L_x_29:


//--------------------- .text._ZN7cutlass13device_kernelIN5flash19enable_sm80_to_sm89INS1_16FlashAttnFwdSm80INS1_25CollectiveMainloopFwdSm80ILi4ELi1ELb0EN4cute5tupleIJNS5_1CILi128EEENS7_ILi48EEENS7_ILi96EEEEEELi96ENS_6half_tEfNS_4arch4Sm80ELb0ELb1ELb0ELb0ELb0ELb0ELb1ELb0EEENS1_21CollectiveEpilogueFwdINS6_IJS8_SA_S9_EEENS6_IJNS7_ILi1EEESI_SI_EEESC_SE_Li128ELb0ELb1ELb0ELb0EEENS1_19SingleTileSchedulerILb0ELb0ELb1ELi128EEEEEEEEEvNT_6ParamsE --------------------------
	.section	.text._ZN7cutlass13device_kernelIN5flash19enable_sm80_to_sm89INS1_16FlashAttnFwdSm80INS1_25CollectiveMainloopFwdSm80ILi4ELi1ELb0EN4cute5tupleIJNS5_1CILi128EEENS7_ILi48EEENS7_ILi96EEEEEELi96ENS_6half_tEfNS_4arch4Sm80ELb0ELb1ELb0ELb0ELb0ELb0ELb1ELb0EEENS1_21CollectiveEpilogueFwdINS6_IJS8_SA_S9_EEENS6_IJNS7_ILi1EEESI_SI_EEESC_SE_Li128ELb0ELb1ELb0ELb0EEENS1_19SingleTileSchedulerILb0ELb0ELb1ELi128EEEEEEEEEvNT_6ParamsE,"ax",@progbits
	.align	128
.text._ZN7cutlass13device_kernelIN5flash19enable_sm80_to_sm89INS1_16FlashAttnFwdSm80INS1_25CollectiveMainloopFwdSm80ILi4ELi1ELb0EN4cute5tupleIJNS5_1CILi128EEENS7_ILi48EEENS7_ILi96EEEEEELi96ENS_6half_tEfNS_4arch4Sm80ELb0ELb1ELb0ELb0ELb0ELb0ELb1ELb0EEENS1_21CollectiveEpilogueFwdINS6_IJS8_SA_S9_EEENS6_IJNS7_ILi1EEESI_SI_EEESC_SE_Li128ELb0ELb1ELb0ELb0EEENS1_19SingleTileSchedulerILb0ELb0ELb1ELi128EEEEEEEEEvNT_6ParamsE:
        .type           _ZN7cutlass13device_kernelIN5flash19enable_sm80_to_sm89INS1_16FlashAttnFwdSm80INS1_25CollectiveMainloopFwdSm80ILi4ELi1ELb0EN4cute5tupleIJNS5_1CILi128EEENS7_ILi48EEENS7_ILi96EEEEEELi96ENS_6half_tEfNS_4arch4Sm80ELb0ELb1ELb0ELb0ELb0ELb0ELb1ELb0EEENS1_21CollectiveEpilogueFwdINS6_IJS8_SA_S9_EEENS6_IJNS7_ILi1EEESI_SI_EEESC_SE_Li128ELb0ELb1ELb0ELb0EEENS1_19SingleTileSchedulerILb0ELb0ELb1ELi128EEEEEEEEEvNT_6ParamsE,@function
        .size           _ZN7cutlass13device_kernelIN5flash19enable_sm80_to_sm89INS1_16FlashAttnFwdSm80INS1_25CollectiveMainloopFwdSm80ILi4ELi1ELb0EN4cute5tupleIJNS5_1CILi128EEENS7_ILi48EEENS7_ILi96EEEEEELi96ENS_6half_tEfNS_4arch4Sm80ELb0ELb1ELb0ELb0ELb0ELb0ELb1ELb0EEENS1_21CollectiveEpilogueFwdINS6_IJS8_SA_S9_EEENS6_IJNS7_ILi1EEESI_SI_EEESC_SE_Li128ELb0ELb1ELb0ELb0EEENS1_19SingleTileSchedulerILb0ELb0ELb1ELi128EEEEEEEEEvNT_6ParamsE,(.L_x_30 - _ZN7cutlass13device_kernelIN5flash19enable_sm80_to_sm89INS1_16FlashAttnFwdSm80INS1_25CollectiveMainloopFwdSm80ILi4ELi1ELb0EN4cute5tupleIJNS5_1CILi128EEENS7_ILi48EEENS7_ILi96EEEEEELi96ENS_6half_tEfNS_4arch4Sm80ELb0ELb1ELb0ELb0ELb0ELb0ELb1ELb0EEENS1_21CollectiveEpilogueFwdINS6_IJS8_SA_S9_EEENS6_IJNS7_ILi1EEESI_SI_EEESC_SE_Li128ELb0ELb1ELb0ELb0EEENS1_19SingleTileSchedulerILb0ELb0ELb1ELi128EEEEEEEEEvNT_6ParamsE)
        .other          _ZN7cutlass13device_kernelIN5flash19enable_sm80_to_sm89INS1_16FlashAttnFwdSm80INS1_25CollectiveMainloopFwdSm80ILi4ELi1ELb0EN4cute5tupleIJNS5_1CILi128EEENS7_ILi48EEENS7_ILi96EEEEEELi96ENS_6half_tEfNS_4arch4Sm80ELb0ELb1ELb0ELb0ELb0ELb0ELb1ELb0EEENS1_21CollectiveEpilogueFwdINS6_IJS8_SA_S9_EEENS6_IJNS7_ILi1EEESI_SI_EEESC_SE_Li128ELb0ELb1ELb0ELb0EEENS1_19SingleTileSchedulerILb0ELb0ELb1ELi128EEEEEEEEEvNT_6ParamsE,@"STO_CUDA_ENTRY STV_DEFAULT"
_ZN7cutlass13device_kernelIN5flash19enable_sm80_to_sm89INS1_16FlashAttnFwdSm80INS1_25CollectiveMainloopFwdSm80ILi4ELi1ELb0EN4cute5tupleIJNS5_1CILi128EEENS7_ILi48EEENS7_ILi96EEEEEELi96ENS_6half_tEfNS_4arch4Sm80ELb0ELb1ELb0ELb0ELb0ELb0ELb1ELb0EEENS1_21CollectiveEpilogueFwdINS6_IJS8_SA_S9_EEENS6_IJNS7_ILi1EEESI_SI_EEESC_SE_Li128ELb0ELb1ELb0ELb0EEENS1_19SingleTileSchedulerILb0ELb0ELb1ELi128EEEEEEEEEvNT_6ParamsE:
[----:B------:R-:W-:Y:S01]  /*0000*/  LDC R1, c[0x0][0x28] ;  /* 0x00000a00ff017b82 */ /* 0x000fe20000000800 */
[----:B------:R-:W-:Y:S05]  /*0010*/  EXIT ;  /* 0x000000000000794d */ /* 0x000fea0003800000 */
.L_x_12:
        /* <DEDUP_REMOVED lines=14> */
.L_x_30:


//--------------------- .text._ZN7cutlass13device_kernelIN5flash19enable_sm80_to_sm89INS1_16FlashAttnFwdSm80INS1_25CollectiveMainloopFwdSm80ILi4ELi1ELb0EN4cute5tupleIJNS5_1CILi128EEENS7_ILi48EEENS7_ILi96EEEEEELi96ENS_6half_tEfNS_4arch4Sm80ELb0ELb1ELb0ELb1ELb0ELb0ELb1ELb0EEENS1_21CollectiveEpilogueFwdINS6_IJS8_SA_S9_EEENS6_IJNS7_ILi1EEESI_SI_EEESC_SE_Li128ELb1ELb1ELb0ELb0EEENS1_19SingleTileSchedulerILb1ELb0ELb1ELi128EEEEEEEEEvNT_6ParamsE --------------------------
	.section	.text._ZN7cutlass13device_kernelIN5flash19enable_sm80_to_sm89INS1_16FlashAttnFwdSm80INS1_25CollectiveMainloopFwdSm80ILi4ELi1ELb0EN4cute5tupleIJNS5_1CILi128EEENS7_ILi48EEENS7_ILi96EEEEEELi96ENS_6half_tEfNS_4arch4Sm80ELb0ELb1ELb0ELb1ELb0ELb0ELb1ELb0EEENS1_21CollectiveEpilogueFwdINS6_IJS8_SA_S9_EEENS6_IJNS7_ILi1EEESI_SI_EEESC_SE_Li128ELb1ELb1ELb0ELb0EEENS1_19SingleTileSchedulerILb1ELb0ELb1ELi128EEEEEEEEEvNT_6ParamsE,"ax",@progbits
	.align	128
.text._ZN7cutlass13device_kernelIN5flash19enable_sm80_to_sm89INS1_16FlashAttnFwdSm80INS1_25CollectiveMainloopFwdSm80ILi4ELi1ELb0EN4cute5tupleIJNS5_1CILi128EEENS7_ILi48EEENS7_ILi96EEEEEELi96ENS_6half_tEfNS_4arch4Sm80ELb0ELb1ELb0ELb1ELb0ELb0ELb1ELb0EEENS1_21CollectiveEpilogueFwdINS6_IJS8_SA_S9_EEENS6_IJNS7_ILi1EEESI_SI_EEESC_SE_Li128ELb1ELb1ELb0ELb0EEENS1_19SingleTileSchedulerILb1ELb0ELb1ELi128EEEEEEEEEvNT_6ParamsE:
        .type           _ZN7cutlass13device_kernelIN5flash19enable_sm80_to_sm89INS1_16FlashAttnFwdSm80INS1_25CollectiveMainloopFwdSm80ILi4ELi1ELb0EN4cute5tupleIJNS5_1CILi128EEENS7_ILi48EEENS7_ILi96EEEEEELi96ENS_6half_tEfNS_4arch4Sm80ELb0ELb1ELb0ELb1ELb0ELb0ELb1ELb0EEENS1_21CollectiveEpilogueFwdINS6_IJS8_SA_S9_EEENS6_IJNS7_ILi1EEESI_SI_EEESC_SE_Li128ELb1ELb1ELb0ELb0EEENS1_19SingleTileSchedulerILb1ELb0ELb1ELi128EEEEEEEEEvNT_6ParamsE,@function
        .size           _ZN7cutlass13device_kernelIN5flash19enable_sm80_to_sm89INS1_16FlashAttnFwdSm80INS1_25CollectiveMainloopFwdSm80ILi4ELi1ELb0EN4cute5tupleIJNS5_1CILi128EEENS7_ILi48EEENS7_ILi96EEEEEELi96ENS_6half_tEfNS_4arch4Sm80ELb0ELb1ELb0ELb1ELb0ELb0ELb1ELb0EEENS1_21CollectiveEpilogueFwdINS6_IJS8_SA_S9_EEENS6_IJNS7_ILi1EEESI_SI_EEESC_SE_Li128ELb1ELb1ELb0ELb0EEENS1_19SingleTileSchedulerILb1ELb0ELb1ELi128EEEEEEEEEvNT_6ParamsE,(.L_x_31 - _ZN7cutlass13device_kernelIN5flash19enable_sm80_to_sm89INS1_16FlashAttnFwdSm80INS1_25CollectiveMainloopFwdSm80ILi4ELi1ELb0EN4cute5tupleIJNS5_1CILi128EEENS7_ILi48EEENS7_ILi96EEEEEELi96ENS_6half_tEfNS_4arch4Sm80ELb0ELb1ELb0ELb1ELb0ELb0ELb1ELb0EEENS1_21CollectiveEpilogueFwdINS6_IJS8_SA_S9_EEENS6_IJNS7_ILi1EEESI_SI_EEESC_SE_Li128ELb1ELb1ELb0ELb0EEENS1_19SingleTileSchedulerILb1ELb0ELb1ELi128EEEEEEEEEvNT_6ParamsE)
        .other          _ZN7cutlass13device_kernelIN5flash19enable_sm80_to_sm89INS1_16FlashAttnFwdSm80INS1_25CollectiveMainloopFwdSm80ILi4ELi1ELb0EN4cute5tupleIJNS5_1CILi128EEENS7_ILi48EEENS7_ILi96EEEEEELi96ENS_6half_tEfNS_4arch4Sm80ELb0ELb1ELb0ELb1ELb0ELb0ELb1ELb0EEENS1_21CollectiveEpilogueFwdINS6_IJS8_SA_S9_EEENS6_IJNS7_ILi1EEESI_SI_EEESC_SE_Li128ELb1ELb1ELb0ELb0EEENS1_19SingleTileSchedulerILb1ELb0ELb1ELi128EEEEEEEEEvNT_6ParamsE,@"STO_CUDA_ENTRY STV_DEFAULT"
_ZN7cutlass13device_kernelIN5flash19enable_sm80_to_sm89INS1_16FlashAttnFwdSm80INS1_25CollectiveMainloopFwdSm80ILi4ELi1ELb0EN4cute5tupleIJNS5_1CILi128EEENS7_ILi48EEENS7_ILi96EEEEEELi96ENS_6half_tEfNS_4arch4Sm80ELb0ELb1ELb0ELb1ELb0ELb0ELb1ELb0EEENS1_21CollectiveEpilogueFwdINS6_IJS8_SA_S9_EEENS6_IJNS7_ILi1EEESI_SI_EEESC_SE_Li128ELb1ELb1ELb0ELb0EEENS1_19SingleTileSchedulerILb1ELb0ELb1ELi128EEEEEEEEEvNT_6ParamsE:
[----:B------:R-:W-:Y:S01]  /*0000*/  LDC R1, c[0x0][0x28] ;  /* 0x00000a00ff017b82 */ /* 0x000fe20000000800 */
[----:B------:R-:W-:Y:S05]  /*0010*/  EXIT ;  /* 0x000000000000794d */ /* 0x000fea0003800000 */
.L_x_13:
        /* <DEDUP_REMOVED lines=14> */
.L_x_31:


//--------------------- .text._ZN7cutlass13device_kernelIN5flash19enable_sm80_to_sm89INS1_16FlashAttnFwdSm80INS1_25CollectiveMainloopFwdSm80ILi4ELi1ELb0EN4cute5tupleIJNS5_1CILi128EEENS7_ILi48EEENS7_ILi96EEEEEELi96ENS_6half_tEfNS_4arch4Sm80ELb0ELb1ELb0ELb1ELb0ELb1ELb1ELb0EEENS1_21CollectiveEpilogueFwdINS6_IJS8_SA_S9_EEENS6_IJNS7_ILi1EEESI_SI_EEESC_SE_Li128ELb1ELb1ELb0ELb0EEENS1_19SingleTileSchedulerILb1ELb0ELb1ELi128EEEEEEEEEvNT_6ParamsE --------------------------
	.section	.text._ZN7cutlass13device_kernelIN5flash19enable_sm80_to_sm89INS1_16FlashAttnFwdSm80INS1_25CollectiveMainloopFwdSm80ILi4ELi1ELb0EN4cute5tupleIJNS5_1CILi128EEENS7_ILi48EEENS7_ILi96EEEEEELi96ENS_6half_tEfNS_4arch4Sm80ELb0ELb1ELb0ELb1ELb0ELb1ELb1ELb0EEENS1_21CollectiveEpilogueFwdINS6_IJS8_SA_S9_EEENS6_IJNS7_ILi1EEESI_SI_EEESC_SE_Li128ELb1ELb1ELb0ELb0EEENS1_19SingleTileSchedulerILb1ELb0ELb1ELi128EEEEEEEEEvNT_6ParamsE,"ax",@progbits
	.align	128
.text._ZN7cutlass13device_kernelIN5flash19enable_sm80_to_sm89INS1_16FlashAttnFwdSm80INS1_25CollectiveMainloopFwdSm80ILi4ELi1ELb0EN4cute5tupleIJNS5_1CILi128EEENS7_ILi48EEENS7_ILi96EEEEEELi96ENS_6half_tEfNS_4arch4Sm80ELb0ELb1ELb0ELb1ELb0ELb1ELb1ELb0EEENS1_21CollectiveEpilogueFwdINS6_IJS8_SA_S9_EEENS6_IJNS7_ILi1EEESI_SI_EEESC_SE_Li128ELb1ELb1ELb0ELb0EEENS1_19SingleTileSchedulerILb1ELb0ELb1ELi128EEEEEEEEEvNT_6ParamsE:
        .type           _ZN7cutlass13device_kernelIN5flash19enable_sm80_to_sm89INS1_16FlashAttnFwdSm80INS1_25CollectiveMainloopFwdSm80ILi4ELi1ELb0EN4cute5tupleIJNS5_1CILi128EEENS7_ILi48EEENS7_ILi96EEEEEELi96ENS_6half_tEfNS_4arch4Sm80ELb0ELb1ELb0ELb1ELb0ELb1ELb1ELb0EEENS1_21CollectiveEpilogueFwdINS6_IJS8_SA_S9_EEENS6_IJNS7_ILi1EEESI_SI_EEESC_SE_Li128ELb1ELb1ELb0ELb0EEENS1_19SingleTileSchedulerILb1ELb0ELb1ELi128EEEEEEEEEvNT_6ParamsE,@function
        .size           _ZN7cutlass13device_kernelIN5flash19enable_sm80_to_sm89INS1_16FlashAttnFwdSm80INS1_25CollectiveMainloopFwdSm80ILi4ELi1ELb0EN4cute5tupleIJNS5_1CILi128EEENS7_ILi48EEENS7_ILi96EEEEEELi96ENS_6half_tEfNS_4arch4Sm80ELb0ELb1ELb0ELb1ELb0ELb1ELb1ELb0EEENS1_21CollectiveEpilogueFwdINS6_IJS8_SA_S9_EEENS6_IJNS7_ILi1EEESI_SI_EEESC_SE_Li128ELb1ELb1ELb0ELb0EEENS1_19SingleTileSchedulerILb1ELb0ELb1ELi128EEEEEEEEEvNT_6ParamsE,(.L_x_32 - _ZN7cutlass13device_kernelIN5flash19enable_sm80_to_sm89INS1_16FlashAttnFwdSm80INS1_25CollectiveMainloopFwdSm80ILi4ELi1ELb0EN4cute5tupleIJNS5_1CILi128EEENS7_ILi48EEENS7_ILi96EEEEEELi96ENS_6half_tEfNS_4arch4Sm80ELb0ELb1ELb0ELb1ELb0ELb1ELb1ELb0EEENS1_21CollectiveEpilogueFwdINS6_IJS8_SA_S9_EEENS6_IJNS7_ILi1EEESI_SI_EEESC_SE_Li128ELb1ELb1ELb0ELb0EEENS1_19SingleTileSchedulerILb1ELb0ELb1ELi128EEEEEEEEEvNT_6ParamsE)
        .other          _ZN7cutlass13device_kernelIN5flash19enable_sm80_to_sm89INS1_16FlashAttnFwdSm80INS1_25CollectiveMainloopFwdSm80ILi4ELi1ELb0EN4cute5tupleIJNS5_1CILi128EEENS7_ILi48EEENS7_ILi96EEEEEELi96ENS_6half_tEfNS_4arch4Sm80ELb0ELb1ELb0ELb1ELb0ELb1ELb1ELb0EEENS1_21CollectiveEpilogueFwdINS6_IJS8_SA_S9_EEENS6_IJNS7_ILi1EEESI_SI_EEESC_SE_Li128ELb1ELb1ELb0ELb0EEENS1_19SingleTileSchedulerILb1ELb0ELb1ELi128EEEEEEEEEvNT_6ParamsE,@"STO_CUDA_ENTRY STV_DEFAULT"
_ZN7cutlass13device_kernelIN5flash19enable_sm80_to_sm89INS1_16FlashAttnFwdSm80INS1_25CollectiveMainloopFwdSm80ILi4ELi1ELb0EN4cute5tupleIJNS5_1CILi128EEENS7_ILi48EEENS7_ILi96EEEEEELi96ENS_6half_tEfNS_4arch4Sm80ELb0ELb1ELb0ELb1ELb0ELb1ELb1ELb0EEENS1_21CollectiveEpilogueFwdINS6_IJS8_SA_S9_EEENS6_IJNS7_ILi1EEESI_SI_EEESC_SE_Li128ELb1ELb1ELb0ELb0EEENS1_19SingleTileSchedulerILb1ELb0ELb1ELi128EEEEEEEEEvNT_6ParamsE:
[----:B------:R-:W-:Y:S01]  /*0000*/  LDC R1, c[0x0][0x28] ;  /* 0x00000a00ff017b82 */ /* 0x000fe20000000800 */
[----:B------:R-:W-:Y:S05]  /*0010*/  EXIT ;  /* 0x000000000000794d */ /* 0x000fea0003800000 */
.L_x_14:
        /* <DEDUP_REMOVED lines=14> */
.L_x_32:


//--------------------- .text._ZN7cutlass13device_kernelIN5flash19enable_sm80_to_sm89INS1_16FlashAttnFwdSm80INS1_25CollectiveMainloopFwdSm80ILi4ELi1ELb0EN4cute5tupleIJNS5_1CILi128EEENS7_ILi64EEENS7_ILi96EEEEEELi96ENS_6half_tEfNS_4arch4Sm80ELb1ELb0ELb0ELb0ELb0ELb0ELb1ELb0EEENS1_21CollectiveEpilogueFwdINS6_IJS8_SA_S9_EEENS6_IJNS7_ILi1EEESI_SI_EEESC_SE_Li128ELb0ELb1ELb0ELb0EEENS1_30DynamicPersistentTileSchedulerILi128ELi128ELb0ELb1ELb0EEEEEEEEEvNT_6ParamsE --------------------------
	.section	.text._ZN7cutlass13device_kernelIN5flash19enable_sm80_to_sm89INS1_16FlashAttnFwdSm80INS1_25CollectiveMainloopFwdSm80ILi4ELi1ELb0EN4cute5tupleIJNS5_1CILi128EEENS7_ILi64EEENS7_ILi96EEEEEELi96ENS_6half_tEfNS_4arch4Sm80ELb1ELb0ELb0ELb0ELb0ELb0ELb1ELb0EEENS1_21CollectiveEpilogueFwdINS6_IJS8_SA_S9_EEENS6_IJNS7_ILi1EEESI_SI_EEESC_SE_Li128ELb0ELb1ELb0ELb0EEENS1_30DynamicPersistentTileSchedulerILi128ELi128ELb0ELb1ELb0EEEEEEEEEvNT_6ParamsE,"ax",@progbits
	.align	128
.text._ZN7cutlass13device_kernelIN5flash19enable_sm80_to_sm89INS1_16FlashAttnFwdSm80INS1_25CollectiveMainloopFwdSm80ILi4ELi1ELb0EN4cute5tupleIJNS5_1CILi128EEENS7_ILi64EEENS7_ILi96EEEEEELi96ENS_6half_tEfNS_4arch4Sm80ELb1ELb0ELb0ELb0ELb0ELb0ELb1ELb0EEENS1_21CollectiveEpilogueFwdINS6_IJS8_SA_S9_EEENS6_IJNS7_ILi1EEESI_SI_EEESC_SE_Li128ELb0ELb1ELb0ELb0EEENS1_30DynamicPersistentTileSchedulerILi128ELi128ELb0ELb1ELb0EEEEEEEEEvNT_6ParamsE:
        .type           _ZN7cutlass13device_kernelIN5flash19enable_sm80_to_sm89INS1_16FlashAttnFwdSm80INS1_25CollectiveMainloopFwdSm80ILi4ELi1ELb0EN4cute5tupleIJNS5_1CILi128EEENS7_ILi64EEENS7_ILi96EEEEEELi96ENS_6half_tEfNS_4arch4Sm80ELb1ELb0ELb0ELb0ELb0ELb0ELb1ELb0EEENS1_21CollectiveEpilogueFwdINS6_IJS8_SA_S9_EEENS6_IJNS7_ILi1EEESI_SI_EEESC_SE_Li128ELb0ELb1ELb0ELb0EEENS1_30DynamicPersistentTileSchedulerILi128ELi128ELb0ELb1ELb0EEEEEEEEEvNT_6ParamsE,@function
        .size           _ZN7cutlass13device_kernelIN5flash19enable_sm80_to_sm89INS1_16FlashAttnFwdSm80INS1_25CollectiveMainloopFwdSm80ILi4ELi1ELb0EN4cute5tupleIJNS5_1CILi128EEENS7_ILi64EEENS7_ILi96EEEEEELi96ENS_6half_tEfNS_4arch4Sm80ELb1ELb0ELb0ELb0ELb0ELb0ELb1ELb0EEENS1_21CollectiveEpilogueFwdINS6_IJS8_SA_S9_EEENS6_IJNS7_ILi1EEESI_SI_EEESC_SE_Li128ELb0ELb1ELb0ELb0EEENS1_30DynamicPersistentTileSchedulerILi128ELi128ELb0ELb1ELb0EEEEEEEEEvNT_6ParamsE,(.L_x_33 - _ZN7cutlass13device_kernelIN5flash19enable_sm80_to_sm89INS1_16FlashAttnFwdSm80INS1_25CollectiveMainloopFwdSm80ILi4ELi1ELb0EN4cute5tupleIJNS5_1CILi128EEENS7_ILi64EEENS7_ILi96EEEEEELi96ENS_6half_tEfNS_4arch4Sm80ELb1ELb0ELb0ELb0ELb0ELb0ELb1ELb0EEENS1_21CollectiveEpilogueFwdINS6_IJS8_SA_S9_EEENS6_IJNS7_ILi1EEESI_SI_EEESC_SE_Li128ELb0ELb1ELb0ELb0EEENS1_30DynamicPersistentTileSchedulerILi128ELi128ELb0ELb1ELb0EEEEEEEEEvNT_6ParamsE)
        .other          _ZN7cutlass13device_kernelIN5flash19enable_sm80_to_sm89INS1_16FlashAttnFwdSm80INS1_25CollectiveMainloopFwdSm80ILi4ELi1ELb0EN4cute5tupleIJNS5_1CILi128EEENS7_ILi64EEENS7_ILi96EEEEEELi96ENS_6half_tEfNS_4arch4Sm80ELb1ELb0ELb0ELb0ELb0ELb0ELb1ELb0EEENS1_21CollectiveEpilogueFwdINS6_IJS8_SA_S9_EEENS6_IJNS7_ILi1EEESI_SI_EEESC_SE_Li128ELb0ELb1ELb0ELb0EEENS1_30DynamicPersistentTileSchedulerILi128ELi128ELb0ELb1ELb0EEEEEEEEEvNT_6ParamsE,@"STO_CUDA_ENTRY STV_DEFAULT"
_ZN7cutlass13device_kernelIN5flash19enable_sm80_to_sm89INS1_16FlashAttnFwdSm80INS1_25CollectiveMainloopFwdSm80ILi4ELi1ELb0EN4cute5tupleIJNS5_1CILi128EEENS7_ILi64EEENS7_ILi96EEEEEELi96ENS_6half_tEfNS_4arch4Sm80ELb1ELb0ELb0ELb0ELb0ELb0ELb1ELb0EEENS1_21CollectiveEpilogueFwdINS6_IJS8_SA_S9_EEENS6_IJNS7_ILi1EEESI_SI_EEESC_SE_Li128ELb0ELb1ELb0ELb0EEENS1_30DynamicPersistentTileSchedulerILi128ELi128ELb0ELb1ELb0EEEEEEEEEvNT_6ParamsE:
[----:B------:R-:W-:Y:S01]  /*0000*/  LDC R1, c[0x0][0x28] ;  /* 0x00000a00ff017b82 */ /* 0x000fe20000000800 */
[----:B------:R-:W-:Y:S05]  /*0010*/  EXIT ;  /* 0x000000000000794d */ /* 0x000fea0003800000 */
.L_x_15:
        /* <DEDUP_REMOVED lines=14> */
.L_x_33:


//--------------------- .text._ZN7cutlass13device_kernelIN5flash19enable_sm80_to_sm89INS1_16FlashAttnFwdSm80INS1_25CollectiveMainloopFwdSm80ILi4ELi1ELb0EN4cute5tupleIJNS5_1CILi128EEENS7_ILi64EEENS7_ILi96EEEEEELi96ENS_6half_tEfNS_4arch4Sm80ELb1ELb0ELb0ELb1ELb0ELb0ELb1ELb0EEENS1_21CollectiveEpilogueFwdINS6_IJS8_SA_S9_EEENS6_IJNS7_ILi1EEESI_SI_EEESC_SE_Li128ELb1ELb1ELb0ELb0EEENS1_19SingleTileSchedulerILb1ELb0ELb1ELi128EEEEEEEEEvNT_6ParamsE --------------------------
	.section	.text._ZN7cutlass13device_kernelIN5flash19enable_sm80_to_sm89INS1_16FlashAttnFwdSm80INS1_25CollectiveMainloopFwdSm80ILi4ELi1ELb0EN4cute5tupleIJNS5_1CILi128EEENS7_ILi64EEENS7_ILi96EEEEEELi96ENS_6half_tEfNS_4arch4Sm80ELb1ELb0ELb0ELb1ELb0ELb0ELb1ELb0EEENS1_21CollectiveEpilogueFwdINS6_IJS8_SA_S9_EEENS6_IJNS7_ILi1EEESI_SI_EEESC_SE_Li128ELb1ELb1ELb0ELb0EEENS1_19SingleTileSchedulerILb1ELb0ELb1ELi128EEEEEEEEEvNT_6ParamsE,"ax",@progbits
	.align	128
.text._ZN7cutlass13device_kernelIN5flash19enable_sm80_to_sm89INS1_16FlashAttnFwdSm80INS1_25CollectiveMainloopFwdSm80ILi4ELi1ELb0EN4cute5tupleIJNS5_1CILi128EEENS7_ILi64EEENS7_ILi96EEEEEELi96ENS_6half_tEfNS_4arch4Sm80ELb1ELb0ELb0ELb1ELb0ELb0ELb1ELb0EEENS1_21CollectiveEpilogueFwdINS6_IJS8_SA_S9_EEENS6_IJNS7_ILi1EEESI_SI_EEESC_SE_Li128ELb1ELb1ELb0ELb0EEENS1_19SingleTileSchedulerILb1ELb0ELb1ELi128EEEEEEEEEvNT_6ParamsE:
        .type           _ZN7cutlass13device_kernelIN5flash19enable_sm80_to_sm89INS1_16FlashAttnFwdSm80INS1_25CollectiveMainloopFwdSm80ILi4ELi1ELb0EN4cute5tupleIJNS5_1CILi128EEENS7_ILi64EEENS7_ILi96EEEEEELi96ENS_6half_tEfNS_4arch4Sm80ELb1ELb0ELb0ELb1ELb0ELb0ELb1ELb0EEENS1_21CollectiveEpilogueFwdINS6_IJS8_SA_S9_EEENS6_IJNS7_ILi1EEESI_SI_EEESC_SE_Li128ELb1ELb1ELb0ELb0EEENS1_19SingleTileSchedulerILb1ELb0ELb1ELi128EEEEEEEEEvNT_6ParamsE,@function
        .size           _ZN7cutlass13device_kernelIN5flash19enable_sm80_to_sm89INS1_16FlashAttnFwdSm80INS1_25CollectiveMainloopFwdSm80ILi4ELi1ELb0EN4cute5tupleIJNS5_1CILi128EEENS7_ILi64EEENS7_ILi96EEEEEELi96ENS_6half_tEfNS_4arch4Sm80ELb1ELb0ELb0ELb1ELb0ELb0ELb1ELb0EEENS1_21CollectiveEpilogueFwdINS6_IJS8_SA_S9_EEENS6_IJNS7_ILi1EEESI_SI_EEESC_SE_Li128ELb1ELb1ELb0ELb0EEENS1_19SingleTileSchedulerILb1ELb0ELb1ELi128EEEEEEEEEvNT_6ParamsE,(.L_x_34 - _ZN7cutlass13device_kernelIN5flash19enable_sm80_to_sm89INS1_16FlashAttnFwdSm80INS1_25CollectiveMainloopFwdSm80ILi4ELi1ELb0EN4cute5tupleIJNS5_1CILi128EEENS7_ILi64EEENS7_ILi96EEEEEELi96ENS_6half_tEfNS_4arch4Sm80ELb1ELb0ELb0ELb1ELb0ELb0ELb1ELb0EEENS1_21CollectiveEpilogueFwdINS6_IJS8_SA_S9_EEENS6_IJNS7_ILi1EEESI_SI_EEESC_SE_Li128ELb1ELb1ELb0ELb0EEENS1_19SingleTileSchedulerILb1ELb0ELb1ELi128EEEEEEEEEvNT_6ParamsE)
        .other          _ZN7cutlass13device_kernelIN5flash19enable_sm80_to_sm89INS1_16FlashAttnFwdSm80INS1_25CollectiveMainloopFwdSm80ILi4ELi1ELb0EN4cute5tupleIJNS5_1CILi128EEENS7_ILi64EEENS7_ILi96EEEEEELi96ENS_6half_tEfNS_4arch4Sm80ELb1ELb0ELb0ELb1ELb0ELb0ELb1ELb0EEENS1_21CollectiveEpilogueFwdINS6_IJS8_SA_S9_EEENS6_IJNS7_ILi1EEESI_SI_EEESC_SE_Li128ELb1ELb1ELb0ELb0EEENS1_19SingleTileSchedulerILb1ELb0ELb1ELi128EEEEEEEEEvNT_6ParamsE,@"STO_CUDA_ENTRY STV_DEFAULT"
_ZN7cutlass13device_kernelIN5flash19enable_sm80_to_sm89INS1_16FlashAttnFwdSm80INS1_25CollectiveMainloopFwdSm80ILi4ELi1ELb0EN4cute5tupleIJNS5_1CILi128EEENS7_ILi64EEENS7_ILi96EEEEEELi96ENS_6half_tEfNS_4arch4Sm80ELb1ELb0ELb0ELb1ELb0ELb0ELb1ELb0EEENS1_21CollectiveEpilogueFwdINS6_IJS8_SA_S9_EEENS6_IJNS7_ILi1EEESI_SI_EEESC_SE_Li128ELb1ELb1ELb0ELb0EEENS1_19SingleTileSchedulerILb1ELb0ELb1ELi128EEEEEEEEEvNT_6ParamsE:
[----:B------:R-:W-:Y:S01]  /*0000*/  LDC R1, c[0x0][0x28] ;  /* 0x00000a00ff017b82 */ /* 0x000fe20000000800 */
[----:B------:R-:W-:Y:S05]  /*0010*/  EXIT ;  /* 0x000000000000794d */ /* 0x000fea0003800000 */
.L_x_16:
        /* <DEDUP_REMOVED lines=14> */
.L_x_34:


//--------------------- .text._ZN7cutlass13device_kernelIN5flash19enable_sm80_to_sm89INS1_16FlashAttnFwdSm80INS1_25CollectiveMainloopFwdSm80ILi4ELi1ELb0EN4cute5tupleIJNS5_1CILi128EEENS7_ILi64EEENS7_ILi96EEEEEELi96ENS_6half_tEfNS_4arch4Sm80ELb1ELb0ELb0ELb1ELb0ELb1ELb1ELb0EEENS1_21CollectiveEpilogueFwdINS6_IJS8_SA_S9_EEENS6_IJNS7_ILi1EEESI_SI_EEESC_SE_Li128ELb1ELb1ELb0ELb0EEENS1_19SingleTileSchedulerILb1ELb0ELb1ELi128EEEEEEEEEvNT_6ParamsE --------------------------
	.section	.text._ZN7cutlass13device_kernelIN5flash19enable_sm80_to_sm89INS1_16FlashAttnFwdSm80INS1_25CollectiveMainloopFwdSm80ILi4ELi1ELb0EN4cute5tupleIJNS5_1CILi128EEENS7_ILi64EEENS7_ILi96EEEEEELi96ENS_6half_tEfNS_4arch4Sm80ELb1ELb0ELb0ELb1ELb0ELb1ELb1ELb0EEENS1_21CollectiveEpilogueFwdINS6_IJS8_SA_S9_EEENS6_IJNS7_ILi1EEESI_SI_EEESC_SE_Li128ELb1ELb1ELb0ELb0EEENS1_19SingleTileSchedulerILb1ELb0ELb1ELi128EEEEEEEEEvNT_6ParamsE,"ax",@progbits
	.align	128
.text._ZN7cutlass13device_kernelIN5flash19enable_sm80_to_sm89INS1_16FlashAttnFwdSm80INS1_25CollectiveMainloopFwdSm80ILi4ELi1ELb0EN4cute5tupleIJNS5_1CILi128EEENS7_ILi64EEENS7_ILi96EEEEEELi96ENS_6half_tEfNS_4arch4Sm80ELb1ELb0ELb0ELb1ELb0ELb1ELb1ELb0EEENS1_21CollectiveEpilogueFwdINS6_IJS8_SA_S9_EEENS6_IJNS7_ILi1EEESI_SI_EEESC_SE_Li128ELb1ELb1ELb0ELb0EEENS1_19SingleTileSchedulerILb1ELb0ELb1ELi128EEEEEEEEEvNT_6ParamsE:
        .type           _ZN7cutlass13device_kernelIN5flash19enable_sm80_to_sm89INS1_16FlashAttnFwdSm80INS1_25CollectiveMainloopFwdSm80ILi4ELi1ELb0EN4cute5tupleIJNS5_1CILi128EEENS7_ILi64EEENS7_ILi96EEEEEELi96ENS_6half_tEfNS_4arch4Sm80ELb1ELb0ELb0ELb1ELb0ELb1ELb1ELb0EEENS1_21CollectiveEpilogueFwdINS6_IJS8_SA_S9_EEENS6_IJNS7_ILi1EEESI_SI_EEESC_SE_Li128ELb1ELb1ELb0ELb0EEENS1_19SingleTileSchedulerILb1ELb0ELb1ELi128EEEEEEEEEvNT_6ParamsE,@function
        .size           _ZN7cutlass13device_kernelIN5flash19enable_sm80_to_sm89INS1_16FlashAttnFwdSm80INS1_25CollectiveMainloopFwdSm80ILi4ELi1ELb0EN4cute5tupleIJNS5_1CILi128EEENS7_ILi64EEENS7_ILi96EEEEEELi96ENS_6half_tEfNS_4arch4Sm80ELb1ELb0ELb0ELb1ELb0ELb1ELb1ELb0EEENS1_21CollectiveEpilogueFwdINS6_IJS8_SA_S9_EEENS6_IJNS7_ILi1EEESI_SI_EEESC_SE_Li128ELb1ELb1ELb0ELb0EEENS1_19SingleTileSchedulerILb1ELb0ELb1ELi128EEEEEEEEEvNT_6ParamsE,(.L_x_35 - _ZN7cutlass13device_kernelIN5flash19enable_sm80_to_sm89INS1_16FlashAttnFwdSm80INS1_25CollectiveMainloopFwdSm80ILi4ELi1ELb0EN4cute5tupleIJNS5_1CILi128EEENS7_ILi64EEENS7_ILi96EEEEEELi96ENS_6half_tEfNS_4arch4Sm80ELb1ELb0ELb0ELb1ELb0ELb1ELb1ELb0EEENS1_21CollectiveEpilogueFwdINS6_IJS8_SA_S9_EEENS6_IJNS7_ILi1EEESI_SI_EEESC_SE_Li128ELb1ELb1ELb0ELb0EEENS1_19SingleTileSchedulerILb1ELb0ELb1ELi128EEEEEEEEEvNT_6ParamsE)
        .other          _ZN7cutlass13device_kernelIN5flash19enable_sm80_to_sm89INS1_16FlashAttnFwdSm80INS1_25CollectiveMainloopFwdSm80ILi4ELi1ELb0EN4cute5tupleIJNS5_1CILi128EEENS7_ILi64EEENS7_ILi96EEEEEELi96ENS_6half_tEfNS_4arch4Sm80ELb1ELb0ELb0ELb1ELb0ELb1ELb1ELb0EEENS1_21CollectiveEpilogueFwdINS6_IJS8_SA_S9_EEENS6_IJNS7_ILi1EEESI_SI_EEESC_SE_Li128ELb1ELb1ELb0ELb0EEENS1_19SingleTileSchedulerILb1ELb0ELb1ELi128EEEEEEEEEvNT_6ParamsE,@"STO_CUDA_ENTRY STV_DEFAULT"
_ZN7cutlass13device_kernelIN5flash19enable_sm80_to_sm89INS1_16FlashAttnFwdSm80INS1_25CollectiveMainloopFwdSm80ILi4ELi1ELb0EN4cute5tupleIJNS5_1CILi128EEENS7_ILi64EEENS7_ILi96EEEEEELi96ENS_6half_tEfNS_4arch4Sm80ELb1ELb0ELb0ELb1ELb0ELb1ELb1ELb0EEENS1_21CollectiveEpilogueFwdINS6_IJS8_SA_S9_EEENS6_IJNS7_ILi1EEESI_SI_EEESC_SE_Li128ELb1ELb1ELb0ELb0EEENS1_19SingleTileSchedulerILb1ELb0ELb1ELi128EEEEEEEEEvNT_6ParamsE:
[----:B------:R-:W-:Y:S01]  /*0000*/  LDC R1, c[0x0][0x28] ;  /* 0x00000a00ff017b82 */ /* 0x000fe20000000800 */
[----:B------:R-:W-:Y:S05]  /*0010*/  EXIT ;  /* 0x000000000000794d */ /* 0x000fea0003800000 */
.L_x_17:
        /* <DEDUP_REMOVED lines=14> */
.L_x_35:


//--------------------- .nv.shared.reserved.0     --------------------------
	.section	.nv.shared.reserved.0,"aw",@nobits
	.weak		__nv_reservedSMEM_offset_0_alias
	.size		__nv_reservedSMEM_offset_0_alias, 0, 0
	.other		__nv_reservedSMEM_offset_0_alias,@"STO_CUDA_RESERVED_SHARED STV_DEFAULT"
__nv_reservedSMEM_offset_0_alias:
	.zero		0


//--------------------- .nv.global                --------------------------
	.section	.nv.global,"aw",@nobits
.nv.global:
	.type		_ZN76_INTERNAL_5b947126_40_flash_fwd_hdim96_fp16_softcapall_sm80_cu_cf07d2ef_46274cute1_E,@object
	.size		_ZN76_INTERNAL_5b947126_40_flash_fwd_hdim96_fp16_softcapall_sm80_cu_cf07d2ef_46274cute1_E,(_ZN76_INTERNAL_5b947126_40_flash_fwd_hdim96_fp16_softcapall_sm80_cu_cf07d2ef_46274cuda3std3__45__cpo6cbeginE - _ZN76_INTERNAL_5b947126_40_flash_fwd_hdim96_fp16_softcapall_sm80_cu_cf07d2ef_46274cute1_E)
_ZN76_INTERNAL_5b947126_40_flash_fwd_hdim96_fp16_softcapall_sm80_cu_cf07d2ef_46274cute1_E:
	.zero		1
	.type		_ZN76_INTERNAL_5b947126_40_flash_fwd_hdim96_fp16_softcapall_sm80_cu_cf07d2ef_46274cuda3std3__45__cpo6cbeginE,@object
	.size		_ZN76_INTERNAL_5b947126_40_flash_fwd_hdim96_fp16_softcapall_sm80_cu_cf07d2ef_46274cuda3std3__45__cpo6cbeginE,(_ZN76_INTERNAL_5b947126_40_flash_fwd_hdim96_fp16_softcapall_sm80_cu_cf07d2ef_46274cuda3std3__48in_placeE - _ZN76_INTERNAL_5b947126_40_flash_fwd_hdim96_fp16_softcapall_sm80_cu_cf07d2ef_46274cuda3std3__45__cpo6cbeginE)
_ZN76_INTERNAL_5b947126_40_flash_fwd_hdim96_fp16_softcapall_sm80_cu_cf07d2ef_46274cuda3std3__45__cpo6cbeginE:
	.zero		1
	.type		_ZN76_INTERNAL_5b947126_40_flash_fwd_hdim96_fp16_softcapall_sm80_cu_cf07d2ef_46274cuda3std3__48in_placeE,@object
	.size		_ZN76_INTERNAL_5b947126_40_flash_fwd_hdim96_fp16_softcapall_sm80_cu_cf07d2ef_46274cuda3std3__48in_placeE,(_ZN76_INTERNAL_5b947126_40_flash_fwd_hdim96_fp16_softcapall_sm80_cu_cf07d2ef_46274cuda3std6ranges3__45__cpo9iter_moveE - _ZN76_INTERNAL_5b947126_40_flash_fwd_hdim96_fp16_softcapall_sm80_cu_cf07d2ef_46274cuda3std3__48in_placeE)
_ZN76_INTERNAL_5b947126_40_flash_fwd_hdim96_fp16_softcapall_sm80_cu_cf07d2ef_46274cuda3std3__48in_placeE:
	.zero		1
	.type		_ZN76_INTERNAL_5b947126_40_flash_fwd_hdim96_fp16_softcapall_sm80_cu_cf07d2ef_46274cuda3std6ranges3__45__cpo9iter_moveE,@object
	.size		_ZN76_INTERNAL_5b947126_40_flash_fwd_hdim96_fp16_softcapall_sm80_cu_cf07d2ef_46274cuda3std6ranges3__45__cpo9iter_moveE,(_ZN76_INTERNAL_5b947126_40_flash_fwd_hdim96_fp16_softcapall_sm80_cu_cf07d2ef_46274cuda3std3__45__cpo5beginE - _ZN76_INTERNAL_5b947126_40_flash_fwd_hdim96_fp16_softcapall_sm80_cu_cf07d2ef_46274cuda3std6ranges3__45__cpo9iter_moveE)
_ZN76_INTERNAL_5b947126_40_flash_fwd_hdim96_fp16_softcapall_sm80_cu_cf07d2ef_46274cuda3std6ranges3__45__cpo9iter_moveE:
	.zero		1
	.type		_ZN76_INTERNAL_5b947126_40_flash_fwd_hdim96_fp16_softcapall_sm80_cu_cf07d2ef_46274cuda3std3__45__cpo5beginE,@object
	.size		_ZN76_INTERNAL_5b947126_40_flash_fwd_hdim96_fp16_softcapall_sm80_cu_cf07d2ef_46274cuda3std3__45__cpo5beginE,(_ZN76_INTERNAL_5b947126_40_flash_fwd_hdim96_fp16_softcapall_sm80_cu_cf07d2ef_46274cuda3std3__478_GLOBAL__N__5b947126_40_flash_fwd_hdim96_fp16_softcapall_sm80_cu_cf07d2ef_46276ignoreE - _ZN76_INTERNAL_5b947126_40_flash_fwd_hdim96_fp16_softcapall_sm80_cu_cf07d2ef_46274cuda3std3__45__cpo5beginE)
_ZN76_INTERNAL_5b947126_40_flash_fwd_hdim96_fp16_softcapall_sm80_cu_cf07d2ef_46274cuda3std3__45__cpo5beginE:
	.zero		1
	.type		_ZN76_INTERNAL_5b947126_40_flash_fwd_hdim96_fp16_softcapall_sm80_cu_cf07d2ef_46274cuda3std3__478_GLOBAL__N__5b947126_40_flash_fwd_hdim96_fp16_softcapall_sm80_cu_cf07d2ef_46276ignoreE,@object
	.size		_ZN76_INTERNAL_5b947126_40_flash_fwd_hdim96_fp16_softcapall_sm80_cu_cf07d2ef_46274cuda3std3__478_GLOBAL__N__5b947126_40_flash_fwd_hdim96_fp16_softcapall_sm80_cu_cf07d2ef_46276ignoreE,(_ZN76_INTERNAL_5b947126_40_flash_fwd_hdim96_fp16_softcapall_sm80_cu_cf07d2ef_46274cute7productE - _ZN76_INTERNAL_5b947126_40_flash_fwd_hdim96_fp16_softcapall_sm80_cu_cf07d2ef_46274cuda3std3__478_GLOBAL__N__5b947126_40_flash_fwd_hdim96_fp16_softcapall_sm80_cu_cf07d2ef_46276ignoreE)
_ZN76_INTERNAL_5b947126_40_flash_fwd_hdim96_fp16_softcapall_sm80_cu_cf07d2ef_46274cuda3std3__478_GLOBAL__N__5b947126_40_flash_fwd_hdim96_fp16_softcapall_sm80_cu_cf07d2ef_46276ignoreE:
	.zero		1
	.type		_ZN76_INTERNAL_5b947126_40_flash_fwd_hdim96_fp16_softcapall_sm80_cu_cf07d2ef_46274cute7productE,@object
	.size		_ZN76_INTERNAL_5b947126_40_flash_fwd_hdim96_fp16_softcapall_sm80_cu_cf07d2ef_46274cute7productE,(_ZN76_INTERNAL_5b947126_40_flash_fwd_hdim96_fp16_softcapall_sm80_cu_cf07d2ef_46274cuda3std3__45__cpo3endE - _ZN76_INTERNAL_5b947126_40_flash_fwd_hdim96_fp16_softcapall_sm80_cu_cf07d2ef_46274cute7productE)
_ZN76_INTERNAL_5b947126_40_flash_fwd_hdim96_fp16_softcapall_sm80_cu_cf07d2ef_46274cute7productE:
	.zero		1
	.type		_ZN76_INTERNAL_5b947126_40_flash_fwd_hdim96_fp16_softcapall_sm80_cu_cf07d2ef_46274cuda3std3__45__cpo3endE,@object
	.size		_ZN76_INTERNAL_5b947126_40_flash_fwd_hdim96_fp16_softcapall_sm80_cu_cf07d2ef_46274cuda3std3__45__cpo3endE,(_ZN76_INTERNAL_5b947126_40_flash_fwd_hdim96_fp16_softcapall_sm80_cu_cf07d2ef_46274cuda3std3__419piecewise_constructE - _ZN76_INTERNAL_5b947126_40_flash_fwd_hdim96_fp16_softcapall_sm80_cu_cf07d2ef_46274cuda3std3__45__cpo3endE)
_ZN76_INTERNAL_5b947126_40_flash_fwd_hdim96_fp16_softcapall_sm80_cu_cf07d2ef_46274cuda3std3__45__cpo3endE:
	.zero		1
	.type		_ZN76_INTERNAL_5b947126_40_flash_fwd_hdim96_fp16_softcapall_sm80_cu_cf07d2ef_46274cuda3std3__419piecewise_constructE,@object
	.size		_ZN76_INTERNAL_5b947126_40_flash_fwd_hdim96_fp16_softcapall_sm80_cu_cf07d2ef_46274cuda3std3__419piecewise_constructE,(_ZN76_INTERNAL_5b947126_40_flash_fwd_hdim96_fp16_softcapall_sm80_cu_cf07d2ef_46274cuda3std3__45__cpo4cendE - _ZN76_INTERNAL_5b947126_40_flash_fwd_hdim96_fp16_softcapall_sm80_cu_cf07d2ef_46274cuda3std3__419piecewise_constructE)
_ZN76_INTERNAL_5b947126_40_flash_fwd_hdim96_fp16_softcapall_sm80_cu_cf07d2ef_46274cuda3std3__419piecewise_constructE:
	.zero		1
	.type		_ZN76_INTERNAL_5b947126_40_flash_fwd_hdim96_fp16_softcapall_sm80_cu_cf07d2ef_46274cuda3std3__45__cpo4cendE,@object
	.size		_ZN76_INTERNAL_5b947126_40_flash_fwd_hdim96_fp16_softcapall_sm80_cu_cf07d2ef_46274cuda3std3__45__cpo4cendE,(_ZN76_INTERNAL_5b947126_40_flash_fwd_hdim96_fp16_softcapall_sm80_cu_cf07d2ef_46274cuda3std6ranges3__45__cpo4swapE - _ZN76_INTERNAL_5b947126_40_flash_fwd_hdim96_fp16_softcapall_sm80_cu_cf07d2ef_46274cuda3std3__45__cpo4cendE)
_ZN76_INTERNAL_5b947126_40_flash_fwd_hdim96_fp16_softcapall_sm80_cu_cf07d2ef_46274cuda3std3__45__cpo4cendE:
	.zero		1
	.type		_ZN76_INTERNAL_5b947126_40_flash_fwd_hdim96_fp16_softcapall_sm80_cu_cf07d2ef_46274cuda3std6ranges3__45__cpo4swapE,@object
	.size		_ZN76_INTERNAL_5b947126_40_flash_fwd_hdim96_fp16_softcapall_sm80_cu_cf07d2ef_46274cuda3std6ranges3__45__cpo4swapE,(.L_7 - _ZN76_INTERNAL_5b947126_40_flash_fwd_hdim96_fp16_softcapall_sm80_cu_cf07d2ef_46274cuda3std6ranges3__45__cpo4swapE)
_ZN76_INTERNAL_5b947126_40_flash_fwd_hdim96_fp16_softcapall_sm80_cu_cf07d2ef_46274cuda3std6ranges3__45__cpo4swapE:
	.zero		1
.L_7:


//--------------------- .nv.constant0._ZN7cutlass13device_kernelIN5flash19enable_sm80_to_sm89INS1_16FlashAttnFwdSm80INS1_25CollectiveMainloopFwdSm80ILi4ELi1ELb0EN4cute5tupleIJNS5_1CILi128EEENS7_ILi64EEENS7_ILi96EEEEEELi96ENS_6half_tEfNS_4arch4Sm80ELb0ELb0ELb1ELb0ELb0ELb0ELb1ELb0EEENS1_21CollectiveEpilogueFwdINS6_IJS8_SA_S9_EEENS6_IJNS7_ILi1EEESI_SI_EEESC_SE_Li128ELb0ELb1ELb0ELb0EEENS1_19SingleTileSchedulerILb0ELb0ELb1ELi128EEEEEEEEEvNT_6ParamsE --------------------------
	.section	.nv.constant0._ZN7cutlass13device_kernelIN5flash19enable_sm80_to_sm89INS1_16FlashAttnFwdSm80INS1_25CollectiveMainloopFwdSm80ILi4ELi1ELb0EN4cute5tupleIJNS5_1CILi128EEENS7_ILi64EEENS7_ILi96EEEEEELi96ENS_6half_tEfNS_4arch4Sm80ELb0ELb0ELb1ELb0ELb0ELb0ELb1ELb0EEENS1_21CollectiveEpilogueFwdINS6_IJS8_SA_S9_EEENS6_IJNS7_ILi1EEESI_SI_EEESC_SE_Li128ELb0ELb1ELb0ELb0EEENS1_19SingleTileSchedulerILb0ELb0ELb1ELi128EEEEEEEEEvNT_6ParamsE,"a",@progbits
	.sectionflags	@""
	.align	4
.nv.constant0._ZN7cutlass13device_kernelIN5flash19enable_sm80_to_sm89INS1_16FlashAttnFwdSm80INS1_25CollectiveMainloopFwdSm80ILi4ELi1ELb0EN4cute5tupleIJNS5_1CILi128EEENS7_ILi64EEENS7_ILi96EEEEEELi96ENS_6half_tEfNS_4arch4Sm80ELb0ELb0ELb1ELb0ELb0ELb0ELb1ELb0EEENS1_21CollectiveEpilogueFwdINS6_IJS8_SA_S9_EEENS6_IJNS7_ILi1EEESI_SI_EEESC_SE_Li128ELb0ELb1ELb0ELb0EEENS1_19SingleTileSchedulerILb0ELb0ELb1ELi128EEEEEEEEEvNT_6ParamsE:
	.zero		1576


//--------------------- .nv.constant0._ZN7cutlass13device_kernelIN5flash19enable_sm80_to_sm89INS1_16FlashAttnFwdSm80INS1_25CollectiveMainloopFwdSm80ILi4ELi1ELb0EN4cute5tupleIJNS5_1CILi128EEENS7_ILi64EEENS7_ILi96EEEEEELi96ENS_6half_tEfNS_4arch4Sm80ELb0ELb0ELb1ELb1ELb0ELb0ELb1ELb0EEENS1_21CollectiveEpilogueFwdINS6_IJS8_SA_S9_EEENS6_IJNS7_ILi1EEESI_SI_EEESC_SE_Li128ELb1ELb1ELb0ELb0EEENS1_19SingleTileSchedulerILb1ELb0ELb1ELi128EEEEEEEEEvNT_6ParamsE --------------------------
	.section	.nv.constant0._ZN7cutlass13device_kernelIN5flash19enable_sm80_to_sm89INS1_16FlashAttnFwdSm80INS1_25CollectiveMainloopFwdSm80ILi4ELi1ELb0EN4cute5tupleIJNS5_1CILi128EEENS7_ILi64EEENS7_ILi96EEEEEELi96ENS_6half_tEfNS_4arch4Sm80ELb0ELb0ELb1ELb1ELb0ELb0ELb1ELb0EEENS1_21CollectiveEpilogueFwdINS6_IJS8_SA_S9_EEENS6_IJNS7_ILi1EEESI_SI_EEESC_SE_Li128ELb1ELb1ELb0ELb0EEENS1_19SingleTileSchedulerILb1ELb0ELb1ELi128EEEEEEEEEvNT_6ParamsE,"a",@progbits
	.sectionflags	@""
	.align	4
.nv.constant0._ZN7cutlass13device_kernelIN5flash19enable_sm80_to_sm89INS1_16FlashAttnFwdSm80INS1_25CollectiveMainloopFwdSm80ILi4ELi1ELb0EN4cute5tupleIJNS5_1CILi128EEENS7_ILi64EEENS7_ILi96EEEEEELi96ENS_6half_tEfNS_4arch4Sm80ELb0ELb0ELb1ELb1ELb0ELb0ELb1ELb0EEENS1_21CollectiveEpilogueFwdINS6_IJS8_SA_S9_EEENS6_IJNS7_ILi1EEESI_SI_EEESC_SE_Li128ELb1ELb1ELb0ELb0EEENS1_19SingleTileSchedulerILb1ELb0ELb1ELi128EEEEEEEEEvNT_6ParamsE:
	.zero		1576


//--------------------- .nv.constant0._ZN7cutlass13device_kernelIN5flash19enable_sm80_to_sm89INS1_16FlashAttnFwdSm80INS1_25CollectiveMainloopFwdSm80ILi4ELi1ELb0EN4cute5tupleIJNS5_1CILi128EEENS7_ILi64EEENS7_ILi96EEEEEELi96ENS_6half_tEfNS_4arch4Sm80ELb0ELb0ELb1ELb1ELb0ELb1ELb1ELb0EEENS1_21CollectiveEpilogueFwdINS6_IJS8_SA_S9_EEENS6_IJNS7_ILi1EEESI_SI_EEESC_SE_Li128ELb1ELb1ELb0ELb0EEENS1_19SingleTileSchedulerILb1ELb0ELb1ELi128EEEEEEEEEvNT_6ParamsE --------------------------
	.section	.nv.constant0._ZN7cutlass13device_kernelIN5flash19enable_sm80_to_sm89INS1_16FlashAttnFwdSm80INS1_25CollectiveMainloopFwdSm80ILi4ELi1ELb0EN4cute5tupleIJNS5_1CILi128EEENS7_ILi64EEENS7_ILi96EEEEEELi96ENS_6half_tEfNS_4arch4Sm80ELb0ELb0ELb1ELb1ELb0ELb1ELb1ELb0EEENS1_21CollectiveEpilogueFwdINS6_IJS8_SA_S9_EEENS6_IJNS7_ILi1EEESI_SI_EEESC_SE_Li128ELb1ELb1ELb0ELb0EEENS1_19SingleTileSchedulerILb1ELb0ELb1ELi128EEEEEEEEEvNT_6ParamsE,"a",@progbits
	.sectionflags	@""
	.align	4
.nv.constant0._ZN7cutlass13device_kernelIN5flash19enable_sm80_to_sm89INS1_16FlashAttnFwdSm80INS1_25CollectiveMainloopFwdSm80ILi4ELi1ELb0EN4cute5tupleIJNS5_1CILi128EEENS7_ILi64EEENS7_ILi96EEEEEELi96ENS_6half_tEfNS_4arch4Sm80ELb0ELb0ELb1ELb1ELb0ELb1ELb1ELb0EEENS1_21CollectiveEpilogueFwdINS6_IJS8_SA_S9_EEENS6_IJNS7_ILi1EEESI_SI_EEESC_SE_Li128ELb1ELb1ELb0ELb0EEENS1_19SingleTileSchedulerILb1ELb0ELb1ELi128EEEEEEEEEvNT_6ParamsE:
	.zero		1576


//--------------------- .nv.constant0._ZN7cutlass13device_kernelIN5flash19enable_sm80_to_sm89INS1_16FlashAttnFwdSm80INS1_25CollectiveMainloopFwdSm80ILi4ELi1ELb0EN4cute5tupleIJNS5_1CILi128EEENS7_ILi48EEENS7_ILi96EEEEEELi96ENS_6half_tEfNS_4arch4Sm80ELb0ELb1ELb1ELb0ELb0ELb0ELb1ELb0EEENS1_21CollectiveEpilogueFwdINS6_IJS8_SA_S9_EEENS6_IJNS7_ILi1EEESI_SI_EEESC_SE_Li128ELb0ELb1ELb0ELb0EEENS1_19SingleTileSchedulerILb0ELb0ELb1ELi128EEEEEEEEEvNT_6ParamsE --------------------------
	.section	.nv.constant0._ZN7cutlass13device_kernelIN5flash19enable_sm80_to_sm89INS1_16FlashAttnFwdSm80INS1_25CollectiveMainloopFwdSm80ILi4ELi1ELb0EN4cute5tupleIJNS5_1CILi128EEENS7_ILi48EEENS7_ILi96EEEEEELi96ENS_6half_tEfNS_4arch4Sm80ELb0ELb1ELb1ELb0ELb0ELb0ELb1ELb0EEENS1_21CollectiveEpilogueFwdINS6_IJS8_SA_S9_EEENS6_IJNS7_ILi1EEESI_SI_EEESC_SE_Li128ELb0ELb1ELb0ELb0EEENS1_19SingleTileSchedulerILb0ELb0ELb1ELi128EEEEEEEEEvNT_6ParamsE,"a",@progbits
	.sectionflags	@""
	.align	4
.nv.constant0._ZN7cutlass13device_kernelIN5flash19enable_sm80_to_sm89INS1_16FlashAttnFwdSm80INS1_25CollectiveMainloopFwdSm80ILi4ELi1ELb0EN4cute5tupleIJNS5_1CILi128EEENS7_ILi48EEENS7_ILi96EEEEEELi96ENS_6half_tEfNS_4arch4Sm80ELb0ELb1ELb1ELb0ELb0ELb0ELb1ELb0EEENS1_21CollectiveEpilogueFwdINS6_IJS8_SA_S9_EEENS6_IJNS7_ILi1EEESI_SI_EEESC_SE_Li128ELb0ELb1ELb0ELb0EEENS1_19SingleTileSchedulerILb0ELb0ELb1ELi128EEEEEEEEEvNT_6ParamsE:
	.zero		1576


//--------------------- .nv.constant0._ZN7cutlass13device_kernelIN5flash19enable_sm80_to_sm89INS1_16FlashAttnFwdSm80INS1_25CollectiveMainloopFwdSm80ILi4ELi1ELb0EN4cute5tupleIJNS5_1CILi128EEENS7_ILi48EEENS7_ILi96EEEEEELi96ENS_6half_tEfNS_4arch4Sm80ELb0ELb1ELb1ELb1ELb0ELb0ELb1ELb0EEENS1_21CollectiveEpilogueFwdINS6_IJS8_SA_S9_EEENS6_IJNS7_ILi1EEESI_SI_EEESC_SE_Li128ELb1ELb1ELb0ELb0EEENS1_19SingleTileSchedulerILb1ELb0ELb1ELi128EEEEEEEEEvNT_6ParamsE --------------------------
	.section	.nv.constant0._ZN7cutlass13device_kernelIN5flash19enable_sm80_to_sm89INS1_16FlashAttnFwdSm80INS1_25CollectiveMainloopFwdSm80ILi4ELi1ELb0EN4cute5tupleIJNS5_1CILi128EEENS7_ILi48EEENS7_ILi96EEEEEELi96ENS_6half_tEfNS_4arch4Sm80ELb0ELb1ELb1ELb1ELb0ELb0ELb1ELb0EEENS1_21CollectiveEpilogueFwdINS6_IJS8_SA_S9_EEENS6_IJNS7_ILi1EEESI_SI_EEESC_SE_Li128ELb1ELb1ELb0ELb0EEENS1_19SingleTileSchedulerILb1ELb0ELb1ELi128EEEEEEEEEvNT_6ParamsE,"a",@progbits
	.sectionflags	@""
	.align	4
.nv.constant0._ZN7cutlass13device_kernelIN5flash19enable_sm80_to_sm89INS1_16FlashAttnFwdSm80INS1_25CollectiveMainloopFwdSm80ILi4ELi1ELb0EN4cute5tupleIJNS5_1CILi128EEENS7_ILi48EEENS7_ILi96EEEEEELi96ENS_6half_tEfNS_4arch4Sm80ELb0ELb1ELb1ELb1ELb0ELb0ELb1ELb0EEENS1_21CollectiveEpilogueFwdINS6_IJS8_SA_S9_EEENS6_IJNS7_ILi1EEESI_SI_EEESC_SE_Li128ELb1ELb1ELb0ELb0EEENS1_19SingleTileSchedulerILb1ELb0ELb1ELi128EEEEEEEEEvNT_6ParamsE:
	.zero		1576


//--------------------- .nv.constant0._ZN7cutlass13device_kernelIN5flash19enable_sm80_to_sm89INS1_16FlashAttnFwdSm80INS1_25CollectiveMainloopFwdSm80ILi4ELi1ELb0EN4cute5tupleIJNS5_1CILi128EEENS7_ILi48EEENS7_ILi96EEEEEELi96ENS_6half_tEfNS_4arch4Sm80ELb0ELb1ELb1ELb1ELb0ELb1ELb1ELb0EEENS1_21CollectiveEpilogueFwdINS6_IJS8_SA_S9_EEENS6_IJNS7_ILi1EEESI_SI_EEESC_SE_Li128ELb1ELb1ELb0ELb0EEENS1_19SingleTileSchedulerILb1ELb0ELb1ELi128EEEEEEEEEvNT_6ParamsE --------------------------
	.section	.nv.constant0._ZN7cutlass13device_kernelIN5flash19enable_sm80_to_sm89INS1_16FlashAttnFwdSm80INS1_25CollectiveMainloopFwdSm80ILi4ELi1ELb0EN4cute5tupleIJNS5_1CILi128EEENS7_ILi48EEENS7_ILi96EEEEEELi96ENS_6half_tEfNS_4arch4Sm80ELb0ELb1ELb1ELb1ELb0ELb1ELb1ELb0EEENS1_21CollectiveEpilogueFwdINS6_IJS8_SA_S9_EEENS6_IJNS7_ILi1EEESI_SI_EEESC_SE_Li128ELb1ELb1ELb0ELb0EEENS1_19SingleTileSchedulerILb1ELb0ELb1ELi128EEEEEEEEEvNT_6ParamsE,"a",@progbits
	.sectionflags	@""
	.align	4
.nv.constant0._ZN7cutlass13device_kernelIN5flash19enable_sm80_to_sm89INS1_16FlashAttnFwdSm80INS1_25CollectiveMainloopFwdSm80ILi4ELi1ELb0EN4cute5tupleIJNS5_1CILi128EEENS7_ILi48EEENS7_ILi96EEEEEELi96ENS_6half_tEfNS_4arch4Sm80ELb0ELb1ELb1ELb1ELb0ELb1ELb1ELb0EEENS1_21CollectiveEpilogueFwdINS6_IJS8_SA_S9_EEENS6_IJNS7_ILi1EEESI_SI_EEESC_SE_Li128ELb1ELb1ELb0ELb0EEENS1_19SingleTileSchedulerILb1ELb0ELb1ELi128EEEEEEEEEvNT_6ParamsE:
	.zero		1576


//--------------------- .nv.constant0._ZN7cutlass13device_kernelIN5flash19enable_sm80_to_sm89INS1_16FlashAttnFwdSm80INS1_25CollectiveMainloopFwdSm80ILi4ELi1ELb0EN4cute5tupleIJNS5_1CILi128EEENS7_ILi64EEENS7_ILi96EEEEEELi96ENS_6half_tEfNS_4arch4Sm80ELb1ELb0ELb1ELb0ELb0ELb0ELb1ELb0EEENS1_21CollectiveEpilogueFwdINS6_IJS8_SA_S9_EEENS6_IJNS7_ILi1EEESI_SI_EEESC_SE_Li128ELb0ELb1ELb0ELb0EEENS1_30DynamicPersistentTileSchedulerILi128ELi128ELb0ELb1ELb0EEEEEEEEEvNT_6ParamsE --------------------------
	.section	.nv.constant0._ZN7cutlass13device_kernelIN5flash19enable_sm80_to_sm89INS1_16FlashAttnFwdSm80INS1_25CollectiveMainloopFwdSm80ILi4ELi1ELb0EN4cute5tupleIJNS5_1CILi128EEENS7_ILi64EEENS7_ILi96EEEEEELi96ENS_6half_tEfNS_4arch4Sm80ELb1ELb0ELb1ELb0ELb0ELb0ELb1ELb0EEENS1_21CollectiveEpilogueFwdINS6_IJS8_SA_S9_EEENS6_IJNS7_ILi1EEESI_SI_EEESC_SE_Li128ELb0ELb1ELb0ELb0EEENS1_30DynamicPersistentTileSchedulerILi128ELi128ELb0ELb1ELb0EEEEEEEEEvNT_6ParamsE,"a",@progbits
	.sectionflags	@""
	.align	4
.nv.constant0._ZN7cutlass13device_kernelIN5flash19enable_sm80_to_sm89INS1_16FlashAttnFwdSm80INS1_25CollectiveMainloopFwdSm80ILi4ELi1ELb0EN4cute5tupleIJNS5_1CILi128EEENS7_ILi64EEENS7_ILi96EEEEEELi96ENS_6half_tEfNS_4arch4Sm80ELb1ELb0ELb1ELb0ELb0ELb0ELb1ELb0EEENS1_21CollectiveEpilogueFwdINS6_IJS8_SA_S9_EEENS6_IJNS7_ILi1EEESI_SI_EEESC_SE_Li128ELb0ELb1ELb0ELb0EEENS1_30DynamicPersistentTileSchedulerILi128ELi128ELb0ELb1ELb0EEEEEEEEEvNT_6ParamsE:
	.zero		1592


//--------------------- .nv.constant0._ZN7cutlass13device_kernelIN5flash19enable_sm80_to_sm89INS1_16FlashAttnFwdSm80INS1_25CollectiveMainloopFwdSm80ILi4ELi1ELb0EN4cute5tupleIJNS5_1CILi128EEENS7_ILi64EEENS7_ILi96EEEEEELi96ENS_6half_tEfNS_4arch4Sm80ELb1ELb0ELb1ELb1ELb0ELb0ELb1ELb0EEENS1_21CollectiveEpilogueFwdINS6_IJS8_SA_S9_EEENS6_IJNS7_ILi1EEESI_SI_EEESC_SE_Li128ELb1ELb1ELb0ELb0EEENS1_19SingleTileSchedulerILb1ELb0ELb1ELi128EEEEEEEEEvNT_6ParamsE --------------------------
	.section	.nv.constant0._ZN7cutlass13device_kernelIN5flash19enable_sm80_to_sm89INS1_16FlashAttnFwdSm80INS1_25CollectiveMainloopFwdSm80ILi4ELi1ELb0EN4cute5tupleIJNS5_1CILi128EEENS7_ILi64EEENS7_ILi96EEEEEELi96ENS_6half_tEfNS_4arch4Sm80ELb1ELb0ELb1ELb1ELb0ELb0ELb1ELb0EEENS1_21CollectiveEpilogueFwdINS6_IJS8_SA_S9_EEENS6_IJNS7_ILi1EEESI_SI_EEESC_SE_Li128ELb1ELb1ELb0ELb0EEENS1_19SingleTileSchedulerILb1ELb0ELb1ELi128EEEEEEEEEvNT_6ParamsE,"a",@progbits
	.sectionflags	@""
	.align	4
.nv.constant0._ZN7cutlass13device_kernelIN5flash19enable_sm80_to_sm89INS1_16FlashAttnFwdSm80INS1_25CollectiveMainloopFwdSm80ILi4ELi1ELb0EN4cute5tupleIJNS5_1CILi128EEENS7_ILi64EEENS7_ILi96EEEEEELi96ENS_6half_tEfNS_4arch4Sm80ELb1ELb0ELb1ELb1ELb0ELb0ELb1ELb0EEENS1_21CollectiveEpilogueFwdINS6_IJS8_SA_S9_EEENS6_IJNS7_ILi1EEESI_SI_EEESC_SE_Li128ELb1ELb1ELb0ELb0EEENS1_19SingleTileSchedulerILb1ELb0ELb1ELi128EEEEEEEEEvNT_6ParamsE:
	.zero		1576


//--------------------- .nv.constant0._ZN7cutlass13device_kernelIN5flash19enable_sm80_to_sm89INS1_16FlashAttnFwdSm80INS1_25CollectiveMainloopFwdSm80ILi4ELi1ELb0EN4cute5tupleIJNS5_1CILi128EEENS7_ILi64EEENS7_ILi96EEEEEELi96ENS_6half_tEfNS_4arch4Sm80ELb1ELb0ELb1ELb1ELb0ELb1ELb1ELb0EEENS1_21CollectiveEpilogueFwdINS6_IJS8_SA_S9_EEENS6_IJNS7_ILi1EEESI_SI_EEESC_SE_Li128ELb1ELb1ELb0ELb0EEENS1_19SingleTileSchedulerILb1ELb0ELb1ELi128EEEEEEEEEvNT_6ParamsE --------------------------
	.section	.nv.constant0._ZN7cutlass13device_kernelIN5flash19enable_sm80_to_sm89INS1_16FlashAttnFwdSm80INS1_25CollectiveMainloopFwdSm80ILi4ELi1ELb0EN4cute5tupleIJNS5_1CILi128EEENS7_ILi64EEENS7_ILi96EEEEEELi96ENS_6half_tEfNS_4arch4Sm80ELb1ELb0ELb1ELb1ELb0ELb1ELb1ELb0EEENS1_21CollectiveEpilogueFwdINS6_IJS8_SA_S9_EEENS6_IJNS7_ILi1EEESI_SI_EEESC_SE_Li128ELb1ELb1ELb0ELb0EEENS1_19SingleTileSchedulerILb1ELb0ELb1ELi128EEEEEEEEEvNT_6ParamsE,"a",@progbits
	.sectionflags	@""
	.align	4
.nv.constant0._ZN7cutlass13device_kernelIN5flash19enable_sm80_to_sm89INS1_16FlashAttnFwdSm80INS1_25CollectiveMainloopFwdSm80ILi4ELi1ELb0EN4cute5tupleIJNS5_1CILi128EEENS7_ILi64EEENS7_ILi96EEEEEELi96ENS_6half_tEfNS_4arch4Sm80ELb1ELb0ELb1ELb1ELb0ELb1ELb1ELb0EEENS1_21CollectiveEpilogueFwdINS6_IJS8_SA_S9_EEENS6_IJNS7_ILi1EEESI_SI_EEESC_SE_Li128ELb1ELb1ELb0ELb0EEENS1_19SingleTileSchedulerILb1ELb0ELb1ELi128EEEEEEEEEvNT_6ParamsE:
	.zero		1576


//--------------------- .nv.constant0._ZN7cutlass13device_kernelIN5flash19enable_sm80_to_sm89INS1_16FlashAttnFwdSm80INS1_25CollectiveMainloopFwdSm80ILi4ELi1ELb0EN4cute5tupleIJNS5_1CILi128EEENS7_ILi64EEENS7_ILi96EEEEEELi96ENS_6half_tEfNS_4arch4Sm80ELb0ELb0ELb0ELb0ELb0ELb0ELb1ELb0EEENS1_21CollectiveEpilogueFwdINS6_IJS8_SA_S9_EEENS6_IJNS7_ILi1EEESI_SI_EEESC_SE_Li128ELb0ELb1ELb0ELb0EEENS1_19SingleTileSchedulerILb0ELb0ELb1ELi128EEEEEEEEEvNT_6ParamsE --------------------------
	.section	.nv.constant0._ZN7cutlass13device_kernelIN5flash19enable_sm80_to_sm89INS1_16FlashAttnFwdSm80INS1_25CollectiveMainloopFwdSm80ILi4ELi1ELb0EN4cute5tupleIJNS5_1CILi128EEENS7_ILi64EEENS7_ILi96EEEEEELi96ENS_6half_tEfNS_4arch4Sm80ELb0ELb0ELb0ELb0ELb0ELb0ELb1ELb0EEENS1_21CollectiveEpilogueFwdINS6_IJS8_SA_S9_EEENS6_IJNS7_ILi1EEESI_SI_EEESC_SE_Li128ELb0ELb1ELb0ELb0EEENS1_19SingleTileSchedulerILb0ELb0ELb1ELi128EEEEEEEEEvNT_6ParamsE,"a",@progbits
	.sectionflags	@""
	.align	4
.nv.constant0._ZN7cutlass13device_kernelIN5flash19enable_sm80_to_sm89INS1_16FlashAttnFwdSm80INS1_25CollectiveMainloopFwdSm80ILi4ELi1ELb0EN4cute5tupleIJNS5_1CILi128EEENS7_ILi64EEENS7_ILi96EEEEEELi96ENS_6half_tEfNS_4arch4Sm80ELb0ELb0ELb0ELb0ELb0ELb0ELb1ELb0EEENS1_21CollectiveEpilogueFwdINS6_IJS8_SA_S9_EEENS6_IJNS7_ILi1EEESI_SI_EEESC_SE_Li128ELb0ELb1ELb0ELb0EEENS1_19SingleTileSchedulerILb0ELb0ELb1ELi128EEEEEEEEEvNT_6ParamsE:
	.zero		1576


//--------------------- .nv.constant0._ZN7cutlass13device_kernelIN5flash19enable_sm80_to_sm89INS1_16FlashAttnFwdSm80INS1_25CollectiveMainloopFwdSm80ILi4ELi1ELb0EN4cute5tupleIJNS5_1CILi128EEENS7_ILi64EEENS7_ILi96EEEEEELi96ENS_6half_tEfNS_4arch4Sm80ELb0ELb0ELb0ELb1ELb0ELb0ELb1ELb0EEENS1_21CollectiveEpilogueFwdINS6_IJS8_SA_S9_EEENS6_IJNS7_ILi1EEESI_SI_EEESC_SE_Li128ELb1ELb1ELb0ELb0EEENS1_19SingleTileSchedulerILb1ELb0ELb1ELi128EEEEEEEEEvNT_6ParamsE --------------------------
	.section	.nv.constant0._ZN7cutlass13device_kernelIN5flash19enable_sm80_to_sm89INS1_16FlashAttnFwdSm80INS1_25CollectiveMainloopFwdSm80ILi4ELi1ELb0EN4cute5tupleIJNS5_1CILi128EEENS7_ILi64EEENS7_ILi96EEEEEELi96ENS_6half_tEfNS_4arch4Sm80ELb0ELb0ELb0ELb1ELb0ELb0ELb1ELb0EEENS1_21CollectiveEpilogueFwdINS6_IJS8_SA_S9_EEENS6_IJNS7_ILi1EEESI_SI_EEESC_SE_Li128ELb1ELb1ELb0ELb0EEENS1_19SingleTileSchedulerILb1ELb0ELb1ELi128EEEEEEEEEvNT_6ParamsE,"a",@progbits
	.sectionflags	@""
	.align	4
.nv.constant0._ZN7cutlass13device_kernelIN5flash19enable_sm80_to_sm89INS1_16FlashAttnFwdSm80INS1_25CollectiveMainloopFwdSm80ILi4ELi1ELb0EN4cute5tupleIJNS5_1CILi128EEENS7_ILi64EEENS7_ILi96EEEEEELi96ENS_6half_tEfNS_4arch4Sm80ELb0ELb0ELb0ELb1ELb0ELb0ELb1ELb0EEENS1_21CollectiveEpilogueFwdINS6_IJS8_SA_S9_EEENS6_IJNS7_ILi1EEESI_SI_EEESC_SE_Li128ELb1ELb1ELb0ELb0EEENS1_19SingleTileSchedulerILb1ELb0ELb1ELi128EEEEEEEEEvNT_6ParamsE:
	.zero		1576


//--------------------- .nv.constant0._ZN7cutlass13device_kernelIN5flash19enable_sm80_to_sm89INS1_16FlashAttnFwdSm80INS1_25CollectiveMainloopFwdSm80ILi4ELi1ELb0EN4cute5tupleIJNS5_1CILi128EEENS7_ILi64EEENS7_ILi96EEEEEELi96ENS_6half_tEfNS_4arch4Sm80ELb0ELb0ELb0ELb1ELb0ELb1ELb1ELb0EEENS1_21CollectiveEpilogueFwdINS6_IJS8_SA_S9_EEENS6_IJNS7_ILi1EEESI_SI_EEESC_SE_Li128ELb1ELb1ELb0ELb0EEENS1_19SingleTileSchedulerILb1ELb0ELb1ELi128EEEEEEEEEvNT_6ParamsE --------------------------
	.section	.nv.constant0._ZN7cutlass13device_kernelIN5flash19enable_sm80_to_sm89INS1_16FlashAttnFwdSm80INS1_25CollectiveMainloopFwdSm80ILi4ELi1ELb0EN4cute5tupleIJNS5_1CILi128EEENS7_ILi64EEENS7_ILi96EEEEEELi96ENS_6half_tEfNS_4arch4Sm80ELb0ELb0ELb0ELb1ELb0ELb1ELb1ELb0EEENS1_21CollectiveEpilogueFwdINS6_IJS8_SA_S9_EEENS6_IJNS7_ILi1EEESI_SI_EEESC_SE_Li128ELb1ELb1ELb0ELb0EEENS1_19SingleTileSchedulerILb1ELb0ELb1ELi128EEEEEEEEEvNT_6ParamsE,"a",@progbits
	.sectionflags	@""
	.align	4
.nv.constant0._ZN7cutlass13device_kernelIN5flash19enable_sm80_to_sm89INS1_16FlashAttnFwdSm80INS1_25CollectiveMainloopFwdSm80ILi4ELi1ELb0EN4cute5tupleIJNS5_1CILi128EEENS7_ILi64EEENS7_ILi96EEEEEELi96ENS_6half_tEfNS_4arch4Sm80ELb0ELb0ELb0ELb1ELb0ELb1ELb1ELb0EEENS1_21CollectiveEpilogueFwdINS6_IJS8_SA_S9_EEENS6_IJNS7_ILi1EEESI_SI_EEESC_SE_Li128ELb1ELb1ELb0ELb0EEENS1_19SingleTileSchedulerILb1ELb0ELb1ELi128EEEEEEEEEvNT_6ParamsE:
	.zero		1576


//--------------------- .nv.constant0._ZN7cutlass13device_kernelIN5flash19enable_sm80_to_sm89INS1_16FlashAttnFwdSm80INS1_25CollectiveMainloopFwdSm80ILi4ELi1ELb0EN4cute5tupleIJNS5_1CILi128EEENS7_ILi48EEENS7_ILi96EEEEEELi96ENS_6half_tEfNS_4arch4Sm80ELb0ELb1ELb0ELb0ELb0ELb0ELb1ELb0EEENS1_21CollectiveEpilogueFwdINS6_IJS8_SA_S9_EEENS6_IJNS7_ILi1EEESI_SI_EEESC_SE_Li128ELb0ELb1ELb0ELb0EEENS1_19SingleTileSchedulerILb0ELb0ELb1ELi128EEEEEEEEEvNT_6ParamsE --------------------------
	.section	.nv.constant0._ZN7cutlass13device_kernelIN5flash19enable_sm80_to_sm89INS1_16FlashAttnFwdSm80INS1_25CollectiveMainloopFwdSm80ILi4ELi1ELb0EN4cute5tupleIJNS5_1CILi128EEENS7_ILi48EEENS7_ILi96EEEEEELi96ENS_6half_tEfNS_4arch4Sm80ELb0ELb1ELb0ELb0ELb0ELb0ELb1ELb0EEENS1_21CollectiveEpilogueFwdINS6_IJS8_SA_S9_EEENS6_IJNS7_ILi1EEESI_SI_EEESC_SE_Li128ELb0ELb1ELb0ELb0EEENS1_19SingleTileSchedulerILb0ELb0ELb1ELi128EEEEEEEEEvNT_6ParamsE,"a",@progbits
	.sectionflags	@""
	.align	4
.nv.constant0._ZN7cutlass13device_kernelIN5flash19enable_sm80_to_sm89INS1_16FlashAttnFwdSm80INS1_25CollectiveMainloopFwdSm80ILi4ELi1ELb0EN4cute5tupleIJNS5_1CILi128EEENS7_ILi48EEENS7_ILi96EEEEEELi96ENS_6half_tEfNS_4arch4Sm80ELb0ELb1ELb0ELb0ELb0ELb0ELb1ELb0EEENS1_21CollectiveEpilogueFwdINS6_IJS8_SA_S9_EEENS6_IJNS7_ILi1EEESI_SI_EEESC_SE_Li128ELb0ELb1ELb0ELb0EEENS1_19SingleTileSchedulerILb0ELb0ELb1ELi128EEEEEEEEEvNT_6ParamsE:
	.zero		1576


//--------------------- .nv.constant0._ZN7cutlass13device_kernelIN5flash19enable_sm80_to_sm89INS1_16FlashAttnFwdSm80INS1_25CollectiveMainloopFwdSm80ILi4ELi1ELb0EN4cute5tupleIJNS5_1CILi128EEENS7_ILi48EEENS7_ILi96EEEEEELi96ENS_6half_tEfNS_4arch4Sm80ELb0ELb1ELb0ELb1ELb0ELb0ELb1ELb0EEENS1_21CollectiveEpilogueFwdINS6_IJS8_SA_S9_EEENS6_IJNS7_ILi1EEESI_SI_EEESC_SE_Li128ELb1ELb1ELb0ELb0EEENS1_19SingleTileSchedulerILb1ELb0ELb1ELi128EEEEEEEEEvNT_6ParamsE --------------------------
	.section	.nv.constant0._ZN7cutlass13device_kernelIN5flash19enable_sm80_to_sm89INS1_16FlashAttnFwdSm80INS1_25CollectiveMainloopFwdSm80ILi4ELi1ELb0EN4cute5tupleIJNS5_1CILi128EEENS7_ILi48EEENS7_ILi96EEEEEELi96ENS_6half_tEfNS_4arch4Sm80ELb0ELb1ELb0ELb1ELb0ELb0ELb1ELb0EEENS1_21CollectiveEpilogueFwdINS6_IJS8_SA_S9_EEENS6_IJNS7_ILi1EEESI_SI_EEESC_SE_Li128ELb1ELb1ELb0ELb0EEENS1_19SingleTileSchedulerILb1ELb0ELb1ELi128EEEEEEEEEvNT_6ParamsE,"a",@progbits
	.sectionflags	@""
	.align	4
.nv.constant0._ZN7cutlass13device_kernelIN5flash19enable_sm80_to_sm89INS1_16FlashAttnFwdSm80INS1_25CollectiveMainloopFwdSm80ILi4ELi1ELb0EN4cute5tupleIJNS5_1CILi128EEENS7_ILi48EEENS7_ILi96EEEEEELi96ENS_6half_tEfNS_4arch4Sm80ELb0ELb1ELb0ELb1ELb0ELb0ELb1ELb0EEENS1_21CollectiveEpilogueFwdINS6_IJS8_SA_S9_EEENS6_IJNS7_ILi1EEESI_SI_EEESC_SE_Li128ELb1ELb1ELb0ELb0EEENS1_19SingleTileSchedulerILb1ELb0ELb1ELi128EEEEEEEEEvNT_6ParamsE:
	.zero		1576


//--------------------- .nv.constant0._ZN7cutlass13device_kernelIN5flash19enable_sm80_to_sm89INS1_16FlashAttnFwdSm80INS1_25CollectiveMainloopFwdSm80ILi4ELi1ELb0EN4cute5tupleIJNS5_1CILi128EEENS7_ILi48EEENS7_ILi96EEEEEELi96ENS_6half_tEfNS_4arch4Sm80ELb0ELb1ELb0ELb1ELb0ELb1ELb1ELb0EEENS1_21CollectiveEpilogueFwdINS6_IJS8_SA_S9_EEENS6_IJNS7_ILi1EEESI_SI_EEESC_SE_Li128ELb1ELb1ELb0ELb0EEENS1_19SingleTileSchedulerILb1ELb0ELb1ELi128EEEEEEEEEvNT_6ParamsE --------------------------
	.section	.nv.constant0._ZN7cutlass13device_kernelIN5flash19enable_sm80_to_sm89INS1_16FlashAttnFwdSm80INS1_25CollectiveMainloopFwdSm80ILi4ELi1ELb0EN4cute5tupleIJNS5_1CILi128EEENS7_ILi48EEENS7_ILi96EEEEEELi96ENS_6half_tEfNS_4arch4Sm80ELb0ELb1ELb0ELb1ELb0ELb1ELb1ELb0EEENS1_21CollectiveEpilogueFwdINS6_IJS8_SA_S9_EEENS6_IJNS7_ILi1EEESI_SI_EEESC_SE_Li128ELb1ELb1ELb0ELb0EEENS1_19SingleTileSchedulerILb1ELb0ELb1ELi128EEEEEEEEEvNT_6ParamsE,"a",@progbits
	.sectionflags	@""
	.align	4
.nv.constant0._ZN7cutlass13device_kernelIN5flash19enable_sm80_to_sm89INS1_16FlashAttnFwdSm80INS1_25CollectiveMainloopFwdSm80ILi4ELi1ELb0EN4cute5tupleIJNS5_1CILi128EEENS7_ILi48EEENS7_ILi96EEEEEELi96ENS_6half_tEfNS_4arch4Sm80ELb0ELb1ELb0ELb1ELb0ELb1ELb1ELb0EEENS1_21CollectiveEpilogueFwdINS6_IJS8_SA_S9_EEENS6_IJNS7_ILi1EEESI_SI_EEESC_SE_Li128ELb1ELb1ELb0ELb0EEENS1_19SingleTileSchedulerILb1ELb0ELb1ELi128EEEEEEEEEvNT_6ParamsE:
	.zero		1576


//--------------------- .nv.constant0._ZN7cutlass13device_kernelIN5flash19enable_sm80_to_sm89INS1_16FlashAttnFwdSm80INS1_25CollectiveMainloopFwdSm80ILi4ELi1ELb0EN4cute5tupleIJNS5_1CILi128EEENS7_ILi64EEENS7_ILi96EEEEEELi96ENS_6half_tEfNS_4arch4Sm80ELb1ELb0ELb0ELb0ELb0ELb0ELb1ELb0EEENS1_21CollectiveEpilogueFwdINS6_IJS8_SA_S9_EEENS6_IJNS7_ILi1EEESI_SI_EEESC_SE_Li128ELb0ELb1ELb0ELb0EEENS1_30DynamicPersistentTileSchedulerILi128ELi128ELb0ELb1ELb0EEEEEEEEEvNT_6ParamsE --------------------------
	.section	.nv.constant0._ZN7cutlass13device_kernelIN5flash19enable_sm80_to_sm89INS1_16FlashAttnFwdSm80INS1_25CollectiveMainloopFwdSm80ILi4ELi1ELb0EN4cute5tupleIJNS5_1CILi128EEENS7_ILi64EEENS7_ILi96EEEEEELi96ENS_6half_tEfNS_4arch4Sm80ELb1ELb0ELb0ELb0ELb0ELb0ELb1ELb0EEENS1_21CollectiveEpilogueFwdINS6_IJS8_SA_S9_EEENS6_IJNS7_ILi1EEESI_SI_EEESC_SE_Li128ELb0ELb1ELb0ELb0EEENS1_30DynamicPersistentTileSchedulerILi128ELi128ELb0ELb1ELb0EEEEEEEEEvNT_6ParamsE,"a",@progbits
	.sectionflags	@""
	.align	4
.nv.constant0._ZN7cutlass13device_kernelIN5flash19enable_sm80_to_sm89INS1_16FlashAttnFwdSm80INS1_25CollectiveMainloopFwdSm80ILi4ELi1ELb0EN4cute5tupleIJNS5_1CILi128EEENS7_ILi64EEENS7_ILi96EEEEEELi96ENS_6half_tEfNS_4arch4Sm80ELb1ELb0ELb0ELb0ELb0ELb0ELb1ELb0EEENS1_21CollectiveEpilogueFwdINS6_IJS8_SA_S9_EEENS6_IJNS7_ILi1EEESI_SI_EEESC_SE_Li128ELb0ELb1ELb0ELb0EEENS1_30DynamicPersistentTileSchedulerILi128ELi128ELb0ELb1ELb0EEEEEEEEEvNT_6ParamsE:
	.zero		1592


//--------------------- .nv.constant0._ZN7cutlass13device_kernelIN5flash19enable_sm80_to_sm89INS1_16FlashAttnFwdSm80INS1_25CollectiveMainloopFwdSm80ILi4ELi1ELb0EN4cute5tupleIJNS5_1CILi128EEENS7_ILi64EEENS7_ILi96EEEEEELi96ENS_6half_tEfNS_4arch4Sm80ELb1ELb0ELb0ELb1ELb0ELb0ELb1ELb0EEENS1_21CollectiveEpilogueFwdINS6_IJS8_SA_S9_EEENS6_IJNS7_ILi1EEESI_SI_EEESC_SE_Li128ELb1ELb1ELb0ELb0EEENS1_19SingleTileSchedulerILb1ELb0ELb1ELi128EEEEEEEEEvNT_6ParamsE --------------------------
	.section	.nv.constant0._ZN7cutlass13device_kernelIN5flash19enable_sm80_to_sm89INS1_16FlashAttnFwdSm80INS1_25CollectiveMainloopFwdSm80ILi4ELi1ELb0EN4cute5tupleIJNS5_1CILi128EEENS7_ILi64EEENS7_ILi96EEEEEELi96ENS_6half_tEfNS_4arch4Sm80ELb1ELb0ELb0ELb1ELb0ELb0ELb1ELb0EEENS1_21CollectiveEpilogueFwdINS6_IJS8_SA_S9_EEENS6_IJNS7_ILi1EEESI_SI_EEESC_SE_Li128ELb1ELb1ELb0ELb0EEENS1_19SingleTileSchedulerILb1ELb0ELb1ELi128EEEEEEEEEvNT_6ParamsE,"a",@progbits
	.sectionflags	@""
	.align	4
.nv.constant0._ZN7cutlass13device_kernelIN5flash19enable_sm80_to_sm89INS1_16FlashAttnFwdSm80INS1_25CollectiveMainloopFwdSm80ILi4ELi1ELb0EN4cute5tupleIJNS5_1CILi128EEENS7_ILi64EEENS7_ILi96EEEEEELi96ENS_6half_tEfNS_4arch4Sm80ELb1ELb0ELb0ELb1ELb0ELb0ELb1ELb0EEENS1_21CollectiveEpilogueFwdINS6_IJS8_SA_S9_EEENS6_IJNS7_ILi1EEESI_SI_EEESC_SE_Li128ELb1ELb1ELb0ELb0EEENS1_19SingleTileSchedulerILb1ELb0ELb1ELi128EEEEEEEEEvNT_6ParamsE:
	.zero		1576


//--------------------- .nv.constant0._ZN7cutlass13device_kernelIN5flash19enable_sm80_to_sm89INS1_16FlashAttnFwdSm80INS1_25CollectiveMainloopFwdSm80ILi4ELi1ELb0EN4cute5tupleIJNS5_1CILi128EEENS7_ILi64EEENS7_ILi96EEEEEELi96ENS_6half_tEfNS_4arch4Sm80ELb1ELb0ELb0ELb1ELb0ELb1ELb1ELb0EEENS1_21CollectiveEpilogueFwdINS6_IJS8_SA_S9_EEENS6_IJNS7_ILi1EEESI_SI_EEESC_SE_Li128ELb1ELb1ELb0ELb0EEENS1_19SingleTileSchedulerILb1ELb0ELb1ELi128EEEEEEEEEvNT_6ParamsE --------------------------
	.section	.nv.constant0._ZN7cutlass13device_kernelIN5flash19enable_sm80_to_sm89INS1_16FlashAttnFwdSm80INS1_25CollectiveMainloopFwdSm80ILi4ELi1ELb0EN4cute5tupleIJNS5_1CILi128EEENS7_ILi64EEENS7_ILi96EEEEEELi96ENS_6half_tEfNS_4arch4Sm80ELb1ELb0ELb0ELb1ELb0ELb1ELb1ELb0EEENS1_21CollectiveEpilogueFwdINS6_IJS8_SA_S9_EEENS6_IJNS7_ILi1EEESI_SI_EEESC_SE_Li128ELb1ELb1ELb0ELb0EEENS1_19SingleTileSchedulerILb1ELb0ELb1ELi128EEEEEEEEEvNT_6ParamsE,"a",@progbits
	.sectionflags	@""
	.align	4
.nv.constant0._ZN7cutlass13device_kernelIN5flash19enable_sm80_to_sm89INS1_16FlashAttnFwdSm80INS1_25CollectiveMainloopFwdSm80ILi4ELi1ELb0EN4cute5tupleIJNS5_1CILi128EEENS7_ILi64EEENS7_ILi96EEEEEELi96ENS_6half_tEfNS_4arch4Sm80ELb1ELb0ELb0ELb1ELb0ELb1ELb1ELb0EEENS1_21CollectiveEpilogueFwdINS6_IJS8_SA_S9_EEENS6_IJNS7_ILi1EEESI_SI_EEESC_SE_Li128ELb1ELb1ELb0ELb0EEENS1_19SingleTileSchedulerILb1ELb0ELb1ELi128EEEEEEEEEvNT_6ParamsE:
	.zero		1576


//--------------------- SYMBOLS --------------------------

	.type		.nv.reservedSmem.offset0,@object
	.size		.nv.reservedSmem.offset0,0x4
